//
// Generated by NVIDIA NVVM Compiler
//
// Compiler Build ID: CL-36424714
// Cuda compilation tools, release 13.0, V13.0.88
// Based on NVVM 20.0.0
//

.version 9.0
.target sm_100
.address_size 64

	// .globl	_Z9multiFastPdS_S_ii
.extern .shared .align 16 .b8 shd[];

.visible .entry _Z9multiFastPdS_S_ii(
	.param .u64 .ptr .align 1 _Z9multiFastPdS_S_ii_param_0,
	.param .u64 .ptr .align 1 _Z9multiFastPdS_S_ii_param_1,
	.param .u64 .ptr .align 1 _Z9multiFastPdS_S_ii_param_2,
	.param .u32 _Z9multiFastPdS_S_ii_param_3,
	.param .u32 _Z9multiFastPdS_S_ii_param_4
)
{
	.reg .pred 	%p<22>;
	.reg .b32 	%r<149>;
	.reg .b64 	%rd<29>;
	.reg .b64 	%fd<77>;

	ld.param.u64 	%rd4, [_Z9multiFastPdS_S_ii_param_0];
	ld.param.u64 	%rd5, [_Z9multiFastPdS_S_ii_param_1];
	ld.param.u64 	%rd3, [_Z9multiFastPdS_S_ii_param_2];
	ld.param.u32 	%r64, [_Z9multiFastPdS_S_ii_param_3];
	ld.param.u32 	%r65, [_Z9multiFastPdS_S_ii_param_4];
	cvta.to.global.u64 	%rd1, %rd4;
	cvta.to.global.u64 	%rd2, %rd5;
	mul.lo.s32 	%r1, %r65, %r64;
	mov.u32 	%r66, %ctaid.y;
	mov.u32 	%r67, %ntid.y;
	mov.u32 	%r2, %tid.y;
	mad.lo.s32 	%r3, %r66, %r67, %r2;
	mov.u32 	%r68, %ctaid.x;
	mov.u32 	%r69, %ntid.x;
	mov.u32 	%r4, %tid.x;
	mad.lo.s32 	%r5, %r68, %r69, %r4;
	div.s32 	%r6, %r64, %r65;
	mul.lo.s32 	%r7, %r6, %r4;
	add.s32 	%r70, %r7, %r6;
	add.s32 	%r8, %r65, -1;
	setp.eq.s32 	%p1, %r4, %r8;
	selp.b32 	%r9, %r64, %r70, %p1;
	setp.ge.u32 	%p2, %r7, %r9;
	@%p2 bra 	$L__BB0_7;
	mul.lo.s32 	%r10, %r64, %r3;
	mul.lo.s32 	%r11, %r64, %r2;
	sub.s32 	%r71, %r9, %r7;
	and.b32  	%r12, %r71, 3;
	setp.eq.s32 	%p3, %r12, 0;
	mov.u32 	%r137, %r7;
	@%p3 bra 	$L__BB0_4;
	add.s32 	%r72, %r7, %r11;
	shl.b32 	%r73, %r72, 3;
	mov.u32 	%r74, shd;
	add.s32 	%r135, %r74, %r73;
	add.s32 	%r134, %r7, %r10;
	neg.s32 	%r133, %r12;
	add.s32 	%r137, %r7, %r12;
$L__BB0_3:
	.pragma "nounroll";
	mul.wide.u32 	%rd6, %r134, 8;
	add.s64 	%rd7, %rd1, %rd6;
	ld.global.f64 	%fd13, [%rd7];
	st.shared.f64 	[%r135], %fd13;
	add.s32 	%r135, %r135, 8;
	add.s32 	%r134, %r134, 1;
	add.s32 	%r133, %r133, 1;
	setp.ne.s32 	%p4, %r133, 0;
	@%p4 bra 	$L__BB0_3;
$L__BB0_4:
	sub.s32 	%r75, %r7, %r9;
	setp.gt.u32 	%p5, %r75, -4;
	@%p5 bra 	$L__BB0_7;
	mov.u32 	%r79, shd;
$L__BB0_6:
	add.s32 	%r76, %r137, %r10;
	mul.wide.u32 	%rd8, %r76, 8;
	add.s64 	%rd9, %rd1, %rd8;
	ld.global.f64 	%fd14, [%rd9];
	add.s32 	%r77, %r137, %r11;
	shl.b32 	%r78, %r77, 3;
	add.s32 	%r80, %r79, %r78;
	st.shared.f64 	[%r80], %fd14;
	add.s32 	%r81, %r76, 1;
	mul.wide.u32 	%rd10, %r81, 8;
	add.s64 	%rd11, %rd1, %rd10;
	ld.global.f64 	%fd15, [%rd11];
	st.shared.f64 	[%r80+8], %fd15;
	add.s32 	%r82, %r76, 2;
	mul.wide.u32 	%rd12, %r82, 8;
	add.s64 	%rd13, %rd1, %rd12;
	ld.global.f64 	%fd16, [%rd13];
	st.shared.f64 	[%r80+16], %fd16;
	add.s32 	%r83, %r76, 3;
	mul.wide.u32 	%rd14, %r83, 8;
	add.s64 	%rd15, %rd1, %rd14;
	ld.global.f64 	%fd17, [%rd15];
	st.shared.f64 	[%r80+24], %fd17;
	add.s32 	%r137, %r137, 4;
	setp.ne.s32 	%p6, %r137, %r9;
	@%p6 bra 	$L__BB0_6;
$L__BB0_7:
	shl.b32 	%r84, %r1, 3;
	mov.u32 	%r85, shd;
	add.s32 	%r26, %r85, %r84;
	mul.lo.s32 	%r27, %r6, %r2;
	add.s32 	%r86, %r27, %r6;
	setp.eq.s32 	%p7, %r2, %r8;
	selp.b32 	%r28, %r64, %r86, %p7;
	setp.ge.u32 	%p8, %r27, %r28;
	@%p8 bra 	$L__BB0_13;
	mul.lo.s32 	%r29, %r64, %r5;
	mul.lo.s32 	%r30, %r64, %r4;
	sub.s32 	%r87, %r28, %r27;
	and.b32  	%r31, %r87, 3;
	setp.eq.s32 	%p9, %r31, 0;
	mov.u32 	%r142, %r27;
	@%p9 bra 	$L__BB0_11;
	add.s32 	%r89, %r27, %r30;
	shl.b32 	%r90, %r89, 3;
	add.s32 	%r91, %r84, %r90;
	add.s32 	%r140, %r85, %r91;
	add.s32 	%r139, %r27, %r29;
	neg.s32 	%r138, %r31;
	add.s32 	%r142, %r27, %r31;
$L__BB0_10:
	.pragma "nounroll";
	mul.wide.u32 	%rd16, %r139, 8;
	add.s64 	%rd17, %rd2, %rd16;
	ld.global.f64 	%fd18, [%rd17];
	st.shared.f64 	[%r140], %fd18;
	add.s32 	%r140, %r140, 8;
	add.s32 	%r139, %r139, 1;
	add.s32 	%r138, %r138, 1;
	setp.ne.s32 	%p10, %r138, 0;
	@%p10 bra 	$L__BB0_10;
$L__BB0_11:
	sub.s32 	%r93, %r27, %r28;
	setp.gt.u32 	%p11, %r93, -4;
	@%p11 bra 	$L__BB0_13;
$L__BB0_12:
	add.s32 	%r94, %r142, %r29;
	mul.wide.u32 	%rd18, %r94, 8;
	add.s64 	%rd19, %rd2, %rd18;
	ld.global.f64 	%fd19, [%rd19];
	add.s32 	%r95, %r142, %r30;
	shl.b32 	%r96, %r95, 3;
	add.s32 	%r97, %r26, %r96;
	st.shared.f64 	[%r97], %fd19;
	add.s32 	%r98, %r94, 1;
	mul.wide.u32 	%rd20, %r98, 8;
	add.s64 	%rd21, %rd2, %rd20;
	ld.global.f64 	%fd20, [%rd21];
	st.shared.f64 	[%r97+8], %fd20;
	add.s32 	%r99, %r94, 2;
	mul.wide.u32 	%rd22, %r99, 8;
	add.s64 	%rd23, %rd2, %rd22;
	ld.global.f64 	%fd21, [%rd23];
	st.shared.f64 	[%r97+16], %fd21;
	add.s32 	%r100, %r94, 3;
	mul.wide.u32 	%rd24, %r100, 8;
	add.s64 	%rd25, %rd2, %rd24;
	ld.global.f64 	%fd22, [%rd25];
	st.shared.f64 	[%r97+24], %fd22;
	add.s32 	%r142, %r142, 4;
	setp.ne.s32 	%p12, %r142, %r28;
	@%p12 bra 	$L__BB0_12;
$L__BB0_13:
	bar.sync 	0;
	max.s32 	%r101, %r3, %r5;
	setp.ge.s32 	%p13, %r101, %r64;
	@%p13 bra 	$L__BB0_26;
	mul.lo.s32 	%r45, %r64, %r2;
	mul.lo.s32 	%r46, %r64, %r4;
	and.b32  	%r47, %r64, 7;
	setp.lt.u32 	%p14, %r64, 8;
	mov.f64 	%fd76, 0d0000000000000000;
	mov.b32 	%r147, 0;
	@%p14 bra 	$L__BB0_17;
	and.b32  	%r147, %r64, -8;
	neg.s32 	%r145, %r147;
	shl.b32 	%r103, %r45, 3;
	add.s32 	%r105, %r103, %r85;
	add.s32 	%r144, %r105, 32;
	shl.b32 	%r106, %r4, 3;
	shl.b32 	%r107, %r65, 3;
	add.s32 	%r108, %r106, %r107;
	mad.lo.s32 	%r109, %r64, %r108, %r85;
	add.s32 	%r143, %r109, 32;
	mov.f64 	%fd76, 0d0000000000000000;
$L__BB0_16:
	.pragma "nounroll";
	ld.shared.f64 	%fd26, [%r144+-32];
	ld.shared.f64 	%fd27, [%r143+-32];
	fma.rn.f64 	%fd28, %fd26, %fd27, %fd76;
	ld.shared.f64 	%fd29, [%r144+-24];
	ld.shared.f64 	%fd30, [%r143+-24];
	fma.rn.f64 	%fd31, %fd29, %fd30, %fd28;
	ld.shared.f64 	%fd32, [%r144+-16];
	ld.shared.f64 	%fd33, [%r143+-16];
	fma.rn.f64 	%fd34, %fd32, %fd33, %fd31;
	ld.shared.f64 	%fd35, [%r144+-8];
	ld.shared.f64 	%fd36, [%r143+-8];
	fma.rn.f64 	%fd37, %fd35, %fd36, %fd34;
	ld.shared.f64 	%fd38, [%r144];
	ld.shared.f64 	%fd39, [%r143];
	fma.rn.f64 	%fd40, %fd38, %fd39, %fd37;
	ld.shared.f64 	%fd41, [%r144+8];
	ld.shared.f64 	%fd42, [%r143+8];
	fma.rn.f64 	%fd43, %fd41, %fd42, %fd40;
	ld.shared.f64 	%fd44, [%r144+16];
	ld.shared.f64 	%fd45, [%r143+16];
	fma.rn.f64 	%fd46, %fd44, %fd45, %fd43;
	ld.shared.f64 	%fd47, [%r144+24];
	ld.shared.f64 	%fd48, [%r143+24];
	fma.rn.f64 	%fd76, %fd47, %fd48, %fd46;
	add.s32 	%r145, %r145, 8;
	add.s32 	%r144, %r144, 64;
	add.s32 	%r143, %r143, 64;
	setp.ne.s32 	%p15, %r145, 0;
	@%p15 bra 	$L__BB0_16;
$L__BB0_17:
	setp.eq.s32 	%p16, %r47, 0;
	@%p16 bra 	$L__BB0_25;
	and.b32  	%r59, %r64, 3;
	setp.lt.u32 	%p17, %r47, 4;
	@%p17 bra 	$L__BB0_20;
	add.s32 	%r110, %r147, %r45;
	shl.b32 	%r111, %r110, 3;
	add.s32 	%r113, %r85, %r111;
	ld.shared.f64 	%fd50, [%r113];
	add.s32 	%r114, %r147, %r46;
	shl.b32 	%r115, %r114, 3;
	add.s32 	%r116, %r26, %r115;
	ld.shared.f64 	%fd51, [%r116];
	fma.rn.f64 	%fd52, %fd50, %fd51, %fd76;
	ld.shared.f64 	%fd53, [%r113+8];
	ld.shared.f64 	%fd54, [%r116+8];
	fma.rn.f64 	%fd55, %fd53, %fd54, %fd52;
	ld.shared.f64 	%fd56, [%r113+16];
	ld.shared.f64 	%fd57, [%r116+16];
	fma.rn.f64 	%fd58, %fd56, %fd57, %fd55;
	ld.shared.f64 	%fd59, [%r113+24];
	ld.shared.f64 	%fd60, [%r116+24];
	fma.rn.f64 	%fd76, %fd59, %fd60, %fd58;
	add.s32 	%r147, %r147, 4;
$L__BB0_20:
	setp.eq.s32 	%p18, %r59, 0;
	@%p18 bra 	$L__BB0_25;
	setp.eq.s32 	%p19, %r59, 1;
	@%p19 bra 	$L__BB0_23;
	add.s32 	%r117, %r147, %r45;
	shl.b32 	%r118, %r117, 3;
	add.s32 	%r120, %r85, %r118;
	ld.shared.f64 	%fd62, [%r120];
	add.s32 	%r121, %r147, %r46;
	shl.b32 	%r122, %r121, 3;
	add.s32 	%r123, %r26, %r122;
	ld.shared.f64 	%fd63, [%r123];
	fma.rn.f64 	%fd64, %fd62, %fd63, %fd76;
	ld.shared.f64 	%fd65, [%r120+8];
	ld.shared.f64 	%fd66, [%r123+8];
	fma.rn.f64 	%fd76, %fd65, %fd66, %fd64;
	add.s32 	%r147, %r147, 2;
$L__BB0_23:
	and.b32  	%r124, %r64, 1;
	setp.eq.b32 	%p20, %r124, 1;
	not.pred 	%p21, %p20;
	@%p21 bra 	$L__BB0_25;
	add.s32 	%r125, %r147, %r45;
	shl.b32 	%r126, %r125, 3;
	add.s32 	%r128, %r85, %r126;
	ld.shared.f64 	%fd67, [%r128];
	add.s32 	%r129, %r147, %r46;
	shl.b32 	%r130, %r129, 3;
	add.s32 	%r131, %r26, %r130;
	ld.shared.f64 	%fd68, [%r131];
	fma.rn.f64 	%fd76, %fd67, %fd68, %fd76;
$L__BB0_25:
	mad.lo.s32 	%r132, %r64, %r3, %r5;
	cvta.to.global.u64 	%rd26, %rd3;
	mul.wide.s32 	%rd27, %r132, 8;
	add.s64 	%rd28, %rd26, %rd27;
	st.global.f64 	[%rd28], %fd76;
$L__BB0_26:
	ret;

}
	// .globl	_Z9multiSlowPdS_S_ii
.visible .entry _Z9multiSlowPdS_S_ii(
	.param .u64 .ptr .align 1 _Z9multiSlowPdS_S_ii_param_0,
	.param .u64 .ptr .align 1 _Z9multiSlowPdS_S_ii_param_1,
	.param .u64 .ptr .align 1 _Z9multiSlowPdS_S_ii_param_2,
	.param .u32 _Z9multiSlowPdS_S_ii_param_3,
	.param .u32 _Z9multiSlowPdS_S_ii_param_4
)
{
	.reg .pred 	%p<10>;
	.reg .b32 	%r<105>;
	.reg .b64 	%rd<125>;
	.reg .b64 	%fd<111>;

	ld.param.u64 	%rd4, [_Z9multiSlowPdS_S_ii_param_0];
	ld.param.u64 	%rd5, [_Z9multiSlowPdS_S_ii_param_1];
	ld.param.u64 	%rd3, [_Z9multiSlowPdS_S_ii_param_2];
	ld.param.u32 	%r32, [_Z9multiSlowPdS_S_ii_param_3];
	cvta.to.global.u64 	%rd1, %rd5;
	cvta.to.global.u64 	%rd2, %rd4;
	mov.u32 	%r33, %ctaid.y;
	mov.u32 	%r34, %ntid.y;
	mov.u32 	%r35, %tid.y;
	mad.lo.s32 	%r1, %r33, %r34, %r35;
	mov.u32 	%r36, %ctaid.x;
	mov.u32 	%r37, %ntid.x;
	mov.u32 	%r38, %tid.x;
	mad.lo.s32 	%r2, %r36, %r37, %r38;
	max.s32 	%r39, %r1, %r2;
	setp.ge.s32 	%p1, %r39, %r32;
	@%p1 bra 	$L__BB1_14;
	mul.lo.s32 	%r3, %r32, %r1;
	mul.lo.s32 	%r4, %r32, %r2;
	and.b32  	%r5, %r32, 15;
	setp.lt.u32 	%p2, %r32, 16;
	mov.f64 	%fd110, 0d0000000000000000;
	mov.b32 	%r100, 0;
	@%p2 bra 	$L__BB1_4;
	and.b32  	%r100, %r32, -16;
	neg.s32 	%r98, %r100;
	add.s32 	%r97, %r4, 7;
	add.s32 	%r96, %r3, 7;
	mov.f64 	%fd110, 0d0000000000000000;
$L__BB1_3:
	.pragma "nounroll";
	add.s32 	%r41, %r96, -7;
	mul.wide.u32 	%rd6, %r41, 8;
	add.s64 	%rd7, %rd2, %rd6;
	ld.global.f64 	%fd17, [%rd7];
	add.s32 	%r42, %r97, -7;
	mul.wide.u32 	%rd8, %r42, 8;
	add.s64 	%rd9, %rd1, %rd8;
	ld.global.f64 	%fd18, [%rd9];
	fma.rn.f64 	%fd19, %fd17, %fd18, %fd110;
	add.s32 	%r43, %r96, -6;
	mul.wide.u32 	%rd10, %r43, 8;
	add.s64 	%rd11, %rd2, %rd10;
	ld.global.f64 	%fd20, [%rd11];
	add.s32 	%r44, %r97, -6;
	mul.wide.u32 	%rd12, %r44, 8;
	add.s64 	%rd13, %rd1, %rd12;
	ld.global.f64 	%fd21, [%rd13];
	fma.rn.f64 	%fd22, %fd20, %fd21, %fd19;
	add.s32 	%r45, %r96, -5;
	mul.wide.u32 	%rd14, %r45, 8;
	add.s64 	%rd15, %rd2, %rd14;
	ld.global.f64 	%fd23, [%rd15];
	add.s32 	%r46, %r97, -5;
	mul.wide.u32 	%rd16, %r46, 8;
	add.s64 	%rd17, %rd1, %rd16;
	ld.global.f64 	%fd24, [%rd17];
	fma.rn.f64 	%fd25, %fd23, %fd24, %fd22;
	add.s32 	%r47, %r96, -4;
	mul.wide.u32 	%rd18, %r47, 8;
	add.s64 	%rd19, %rd2, %rd18;
	ld.global.f64 	%fd26, [%rd19];
	add.s32 	%r48, %r97, -4;
	mul.wide.u32 	%rd20, %r48, 8;
	add.s64 	%rd21, %rd1, %rd20;
	ld.global.f64 	%fd27, [%rd21];
	fma.rn.f64 	%fd28, %fd26, %fd27, %fd25;
	add.s32 	%r49, %r96, -3;
	mul.wide.u32 	%rd22, %r49, 8;
	add.s64 	%rd23, %rd2, %rd22;
	ld.global.f64 	%fd29, [%rd23];
	add.s32 	%r50, %r97, -3;
	mul.wide.u32 	%rd24, %r50, 8;
	add.s64 	%rd25, %rd1, %rd24;
	ld.global.f64 	%fd30, [%rd25];
	fma.rn.f64 	%fd31, %fd29, %fd30, %fd28;
	add.s32 	%r51, %r96, -2;
	mul.wide.u32 	%rd26, %r51, 8;
	add.s64 	%rd27, %rd2, %rd26;
	ld.global.f64 	%fd32, [%rd27];
	add.s32 	%r52, %r97, -2;
	mul.wide.u32 	%rd28, %r52, 8;
	add.s64 	%rd29, %rd1, %rd28;
	ld.global.f64 	%fd33, [%rd29];
	fma.rn.f64 	%fd34, %fd32, %fd33, %fd31;
	add.s32 	%r53, %r96, -1;
	mul.wide.u32 	%rd30, %r53, 8;
	add.s64 	%rd31, %rd2, %rd30;
	ld.global.f64 	%fd35, [%rd31];
	add.s32 	%r54, %r97, -1;
	mul.wide.u32 	%rd32, %r54, 8;
	add.s64 	%rd33, %rd1, %rd32;
	ld.global.f64 	%fd36, [%rd33];
	fma.rn.f64 	%fd37, %fd35, %fd36, %fd34;
	add.s32 	%r55, %r96, 8;
	mul.wide.u32 	%rd34, %r96, 8;
	add.s64 	%rd35, %rd2, %rd34;
	ld.global.f64 	%fd38, [%rd35];
	add.s32 	%r56, %r97, 8;
	mul.wide.u32 	%rd36, %r97, 8;
	add.s64 	%rd37, %rd1, %rd36;
	ld.global.f64 	%fd39, [%rd37];
	fma.rn.f64 	%fd40, %fd38, %fd39, %fd37;
	add.s32 	%r57, %r96, 1;
	mul.wide.u32 	%rd38, %r57, 8;
	add.s64 	%rd39, %rd2, %rd38;
	ld.global.f64 	%fd41, [%rd39];
	add.s32 	%r58, %r97, 1;
	mul.wide.u32 	%rd40, %r58, 8;
	add.s64 	%rd41, %rd1, %rd40;
	ld.global.f64 	%fd42, [%rd41];
	fma.rn.f64 	%fd43, %fd41, %fd42, %fd40;
	add.s32 	%r59, %r96, 2;
	mul.wide.u32 	%rd42, %r59, 8;
	add.s64 	%rd43, %rd2, %rd42;
	ld.global.f64 	%fd44, [%rd43];
	add.s32 	%r60, %r97, 2;
	mul.wide.u32 	%rd44, %r60, 8;
	add.s64 	%rd45, %rd1, %rd44;
	ld.global.f64 	%fd45, [%rd45];
	fma.rn.f64 	%fd46, %fd44, %fd45, %fd43;
	add.s32 	%r61, %r96, 3;
	mul.wide.u32 	%rd46, %r61, 8;
	add.s64 	%rd47, %rd2, %rd46;
	ld.global.f64 	%fd47, [%rd47];
	add.s32 	%r62, %r97, 3;
	mul.wide.u32 	%rd48, %r62, 8;
	add.s64 	%rd49, %rd1, %rd48;
	ld.global.f64 	%fd48, [%rd49];
	fma.rn.f64 	%fd49, %fd47, %fd48, %fd46;
	add.s32 	%r63, %r96, 4;
	mul.wide.u32 	%rd50, %r63, 8;
	add.s64 	%rd51, %rd2, %rd50;
	ld.global.f64 	%fd50, [%rd51];
	add.s32 	%r64, %r97, 4;
	mul.wide.u32 	%rd52, %r64, 8;
	add.s64 	%rd53, %rd1, %rd52;
	ld.global.f64 	%fd51, [%rd53];
	fma.rn.f64 	%fd52, %fd50, %fd51, %fd49;
	add.s32 	%r65, %r96, 5;
	mul.wide.u32 	%rd54, %r65, 8;
	add.s64 	%rd55, %rd2, %rd54;
	ld.global.f64 	%fd53, [%rd55];
	add.s32 	%r66, %r97, 5;
	mul.wide.u32 	%rd56, %r66, 8;
	add.s64 	%rd57, %rd1, %rd56;
	ld.global.f64 	%fd54, [%rd57];
	fma.rn.f64 	%fd55, %fd53, %fd54, %fd52;
	add.s32 	%r67, %r96, 6;
	mul.wide.u32 	%rd58, %r67, 8;
	add.s64 	%rd59, %rd2, %rd58;
	ld.global.f64 	%fd56, [%rd59];
	add.s32 	%r68, %r97, 6;
	mul.wide.u32 	%rd60, %r68, 8;
	add.s64 	%rd61, %rd1, %rd60;
	ld.global.f64 	%fd57, [%rd61];
	fma.rn.f64 	%fd58, %fd56, %fd57, %fd55;
	add.s32 	%r69, %r96, 7;
	mul.wide.u32 	%rd62, %r69, 8;
	add.s64 	%rd63, %rd2, %rd62;
	ld.global.f64 	%fd59, [%rd63];
	add.s32 	%r70, %r97, 7;
	mul.wide.u32 	%rd64, %r70, 8;
	add.s64 	%rd65, %rd1, %rd64;
	ld.global.f64 	%fd60, [%rd65];
	fma.rn.f64 	%fd61, %fd59, %fd60, %fd58;
	mul.wide.u32 	%rd66, %r55, 8;
	add.s64 	%rd67, %rd2, %rd66;
	ld.global.f64 	%fd62, [%rd67];
	mul.wide.u32 	%rd68, %r56, 8;
	add.s64 	%rd69, %rd1, %rd68;
	ld.global.f64 	%fd63, [%rd69];
	fma.rn.f64 	%fd110, %fd62, %fd63, %fd61;
	add.s32 	%r98, %r98, 16;
	add.s32 	%r97, %r97, 16;
	add.s32 	%r96, %r96, 16;
	setp.ne.s32 	%p3, %r98, 0;
	@%p3 bra 	$L__BB1_3;
$L__BB1_4:
	setp.eq.s32 	%p4, %r5, 0;
	@%p4 bra 	$L__BB1_13;
	and.b32  	%r17, %r32, 7;
	setp.lt.u32 	%p5, %r5, 8;
	@%p5 bra 	$L__BB1_7;
	add.s32 	%r71, %r100, %r3;
	mul.wide.u32 	%rd70, %r71, 8;
	add.s64 	%rd71, %rd2, %rd70;
	ld.global.f64 	%fd65, [%rd71];
	add.s32 	%r72, %r100, %r4;
	mul.wide.u32 	%rd72, %r72, 8;
	add.s64 	%rd73, %rd1, %rd72;
	ld.global.f64 	%fd66, [%rd73];
	fma.rn.f64 	%fd67, %fd65, %fd66, %fd110;
	add.s32 	%r73, %r71, 1;
	mul.wide.u32 	%rd74, %r73, 8;
	add.s64 	%rd75, %rd2, %rd74;
	ld.global.f64 	%fd68, [%rd75];
	add.s32 	%r74, %r72, 1;
	mul.wide.u32 	%rd76, %r74, 8;
	add.s64 	%rd77, %rd1, %rd76;
	ld.global.f64 	%fd69, [%rd77];
	fma.rn.f64 	%fd70, %fd68, %fd69, %fd67;
	add.s32 	%r75, %r71, 2;
	mul.wide.u32 	%rd78, %r75, 8;
	add.s64 	%rd79, %rd2, %rd78;
	ld.global.f64 	%fd71, [%rd79];
	add.s32 	%r76, %r72, 2;
	mul.wide.u32 	%rd80, %r76, 8;
	add.s64 	%rd81, %rd1, %rd80;
	ld.global.f64 	%fd72, [%rd81];
	fma.rn.f64 	%fd73, %fd71, %fd72, %fd70;
	add.s32 	%r77, %r71, 3;
	mul.wide.u32 	%rd82, %r77, 8;
	add.s64 	%rd83, %rd2, %rd82;
	ld.global.f64 	%fd74, [%rd83];
	add.s32 	%r78, %r72, 3;
	mul.wide.u32 	%rd84, %r78, 8;
	add.s64 	%rd85, %rd1, %rd84;
	ld.global.f64 	%fd75, [%rd85];
	fma.rn.f64 	%fd76, %fd74, %fd75, %fd73;
	add.s32 	%r79, %r71, 4;
	mul.wide.u32 	%rd86, %r79, 8;
	add.s64 	%rd87, %rd2, %rd86;
	ld.global.f64 	%fd77, [%rd87];
	add.s32 	%r80, %r72, 4;
	mul.wide.u32 	%rd88, %r80, 8;
	add.s64 	%rd89, %rd1, %rd88;
	ld.global.f64 	%fd78, [%rd89];
	fma.rn.f64 	%fd79, %fd77, %fd78, %fd76;
	add.s32 	%r81, %r71, 5;
	mul.wide.u32 	%rd90, %r81, 8;
	add.s64 	%rd91, %rd2, %rd90;
	ld.global.f64 	%fd80, [%rd91];
	add.s32 	%r82, %r72, 5;
	mul.wide.u32 	%rd92, %r82, 8;
	add.s64 	%rd93, %rd1, %rd92;
	ld.global.f64 	%fd81, [%rd93];
	fma.rn.f64 	%fd82, %fd80, %fd81, %fd79;
	add.s32 	%r83, %r71, 6;
	mul.wide.u32 	%rd94, %r83, 8;
	add.s64 	%rd95, %rd2, %rd94;
	ld.global.f64 	%fd83, [%rd95];
	add.s32 	%r84, %r72, 6;
	mul.wide.u32 	%rd96, %r84, 8;
	add.s64 	%rd97, %rd1, %rd96;
	ld.global.f64 	%fd84, [%rd97];
	fma.rn.f64 	%fd85, %fd83, %fd84, %fd82;
	add.s32 	%r85, %r71, 7;
	mul.wide.u32 	%rd98, %r85, 8;
	add.s64 	%rd99, %rd2, %rd98;
	ld.global.f64 	%fd86, [%rd99];
	add.s32 	%r86, %r72, 7;
	mul.wide.u32 	%rd100, %r86, 8;
	add.s64 	%rd101, %rd1, %rd100;
	ld.global.f64 	%fd87, [%rd101];
	fma.rn.f64 	%fd110, %fd86, %fd87, %fd85;
	add.s32 	%r100, %r100, 8;
$L__BB1_7:
	setp.eq.s32 	%p6, %r17, 0;
	@%p6 bra 	$L__BB1_13;
	and.b32  	%r20, %r32, 3;
	setp.lt.u32 	%p7, %r17, 4;
	@%p7 bra 	$L__BB1_10;
	add.s32 	%r87, %r100, %r3;
	mul.wide.u32 	%rd102, %r87, 8;
	add.s64 	%rd103, %rd2, %rd102;
	ld.global.f64 	%fd89, [%rd103];
	add.s32 	%r88, %r100, %r4;
	mul.wide.u32 	%rd104, %r88, 8;
	add.s64 	%rd105, %rd1, %rd104;
	ld.global.f64 	%fd90, [%rd105];
	fma.rn.f64 	%fd91, %fd89, %fd90, %fd110;
	add.s32 	%r89, %r87, 1;
	mul.wide.u32 	%rd106, %r89, 8;
	add.s64 	%rd107, %rd2, %rd106;
	ld.global.f64 	%fd92, [%rd107];
	add.s32 	%r90, %r88, 1;
	mul.wide.u32 	%rd108, %r90, 8;
	add.s64 	%rd109, %rd1, %rd108;
	ld.global.f64 	%fd93, [%rd109];
	fma.rn.f64 	%fd94, %fd92, %fd93, %fd91;
	add.s32 	%r91, %r87, 2;
	mul.wide.u32 	%rd110, %r91, 8;
	add.s64 	%rd111, %rd2, %rd110;
	ld.global.f64 	%fd95, [%rd111];
	add.s32 	%r92, %r88, 2;
	mul.wide.u32 	%rd112, %r92, 8;
	add.s64 	%rd113, %rd1, %rd112;
	ld.global.f64 	%fd96, [%rd113];
	fma.rn.f64 	%fd97, %fd95, %fd96, %fd94;
	add.s32 	%r93, %r87, 3;
	mul.wide.u32 	%rd114, %r93, 8;
	add.s64 	%rd115, %rd2, %rd114;
	ld.global.f64 	%fd98, [%rd115];
	add.s32 	%r94, %r88, 3;
	mul.wide.u32 	%rd116, %r94, 8;
	add.s64 	%rd117, %rd1, %rd116;
	ld.global.f64 	%fd99, [%rd117];
	fma.rn.f64 	%fd110, %fd98, %fd99, %fd97;
	add.s32 	%r100, %r100, 4;
$L__BB1_10:
	setp.eq.s32 	%p8, %r20, 0;
	@%p8 bra 	$L__BB1_13;
	add.s32 	%r104, %r100, %r4;
	add.s32 	%r103, %r100, %r3;
	neg.s32 	%r102, %r20;
$L__BB1_12:
	.pragma "nounroll";
	mul.wide.u32 	%rd118, %r103, 8;
	add.s64 	%rd119, %rd2, %rd118;
	ld.global.f64 	%fd100, [%rd119];
	mul.wide.u32 	%rd120, %r104, 8;
	add.s64 	%rd121, %rd1, %rd120;
	ld.global.f64 	%fd101, [%rd121];
	fma.rn.f64 	%fd110, %fd100, %fd101, %fd110;
	add.s32 	%r104, %r104, 1;
	add.s32 	%r103, %r103, 1;
	add.s32 	%r102, %r102, 1;
	setp.ne.s32 	%p9, %r102, 0;
	@%p9 bra 	$L__BB1_12;
$L__BB1_13:
	add.s32 	%r95, %r3, %r2;
	cvta.to.global.u64 	%rd122, %rd3;
	mul.wide.s32 	%rd123, %r95, 8;
	add.s64 	%rd124, %rd122, %rd123;
	st.global.f64 	[%rd124], %fd110;
$L__BB1_14:
	ret;

}


// ===== COMPILED SASS (sm_100) =====

	.target	sm_100

	.elftype	@"ET_EXEC"


//--------------------- .note.nv.tkinfo           --------------------------
	.section	.note.nv.tkinfo,"",@"SHT_NOTE"
	.sectionflags	@"SHF_NOTE_NV_TKINFO"
	.tkinfo
        /*0018*/ 	.word	0x00000002
        /*0030*/ 	.string	""
        /*0030*/ 	.string	"ptxas"
        /*0030*/ 	.string	"Cuda compilation tools, release 13.0, V13.0.88"
        /*0030*/ 	.string	"Build cuda_13.0.r13.0/compiler.36424714_0"
        /*0030*/ 	.string	"-arch sm_100 -m 64 "



//--------------------- .note.nv.cuinfo           --------------------------
	.section	.note.nv.cuinfo,"",@"SHT_NOTE"
	.sectionflags	@"SHF_NOTE_NV_CUINFO"
        /*0018*/ 	.short	0x0002
        /*001a*/ 	.short	0x0064
        /*001c*/ 	.short	0x0082
	.zero		2


//--------------------- .nv.info                  --------------------------
	.section	.nv.info,"",@"SHT_CUDA_INFO"
	.align	4


	//----- nvinfo : EIATTR_REGCOUNT
	.align		4
        /*0000*/ 	.byte	0x04, 0x2f
        /*0002*/ 	.short	(.L_1 - .L_0)
	.align		4
.L_0:
        /*0004*/ 	.word	index@(_Z9multiFastPdS_S_ii)
        /*0008*/ 	.word	0x00000020


	//----- nvinfo : EIATTR_FRAME_SIZE
	.align		4
.L_1:
        /*000c*/ 	.byte	0x04, 0x11
        /*000e*/ 	.short	(.L_3 - .L_2)
	.align		4
.L_2:
        /*0010*/ 	.word	index@(_Z9multiFastPdS_S_ii)
        /*0014*/ 	.word	0x00000000


	//----- nvinfo : EIATTR_REGCOUNT
	.align		4
.L_3:
        /*0018*/ 	.byte	0x04, 0x2f
        /*001a*/ 	.short	(.L_5 - .L_4)
	.align		4
.L_4:
        /*001c*/ 	.word	index@(_Z9multiSlowPdS_S_ii)
        /*0020*/ 	.word	0x00000020


	//----- nvinfo : EIATTR_FRAME_SIZE
	.align		4
.L_5:
        /*0024*/ 	.byte	0x04, 0x11
        /*0026*/ 	.short	(.L_7 - .L_6)
	.align		4
.L_6:
        /*0028*/ 	.word	index@(_Z9multiSlowPdS_S_ii)
        /*002c*/ 	.word	0x00000000


	//----- nvinfo : EIATTR_MIN_STACK_SIZE
	.align		4
.L_7:
        /*0030*/ 	.byte	0x04, 0x12
        /*0032*/ 	.short	(.L_9 - .L_8)
	.align		4
.L_8:
        /*0034*/ 	.word	index@(_Z9multiSlowPdS_S_ii)
        /*0038*/ 	.word	0x00000000


	//----- nvinfo : EIATTR_MIN_STACK_SIZE
	.align		4
.L_9:
        /*003c*/ 	.byte	0x04, 0x12
        /*003e*/ 	.short	(.L_11 - .L_10)
	.align		4
.L_10:
        /*0040*/ 	.word	index@(_Z9multiFastPdS_S_ii)
        /*0044*/ 	.word	0x00000000
.L_11:


//--------------------- .nv.compat                --------------------------
	.section	.nv.compat,"",@"SHT_CUDA_COMPAT_INFO"
	.align	4
        /*0000*/ 	.byte	0x02, 0x09, 0x00, 0x00, 0x02, 0x02, 0x01, 0x00, 0x02, 0x05, 0x05, 0x00, 0x03, 0x07, 0x01, 0x01
        /*0010*/ 	.byte	0x02, 0x03, 0x00, 0x00, 0x02, 0x06, 0x01, 0x00, 0x04, 0x0b, 0x08, 0x00, 0x01, 0x00, 0x00, 0x00
        /*0020*/ 	.byte	0x00, 0x00, 0x00, 0x00


//--------------------- .nv.info._Z9multiSlowPdS_S_ii --------------------------
	.section	.nv.info._Z9multiSlowPdS_S_ii,"",@"SHT_CUDA_INFO"
	.sectionflags	@""
	.align	4


	//----- nvinfo : EIATTR_CUDA_API_VERSION
	.align		4
        /*0000*/ 	.byte	0x04, 0x37
        /*0002*/ 	.short	(.L_13 - .L_12)
.L_12:
        /*0004*/ 	.word	0x00000082


	//----- nvinfo : EIATTR_KPARAM_INFO
	.align		4
.L_13:
        /*0008*/ 	.byte	0x04, 0x17
        /*000a*/ 	.short	(.L_15 - .L_14)
.L_14:
        /*000c*/ 	.word	0x00000000
        /*0010*/ 	.short	0x0004
        /*0012*/ 	.short	0x001c
        /*0014*/ 	.byte	0x00, 0xf0, 0x11, 0x00


	//----- nvinfo : EIATTR_KPARAM_INFO
	.align		4
.L_15:
        /*0018*/ 	.byte	0x04, 0x17
        /*001a*/ 	.short	(.L_17 - .L_16)
.L_16:
        /*001c*/ 	.word	0x00000000
        /*0020*/ 	.short	0x0003
        /*0022*/ 	.short	0x0018
        /*0024*/ 	.byte	0x00, 0xf0, 0x11, 0x00


	//----- nvinfo : EIATTR_KPARAM_INFO
	.align		4
.L_17:
        /*0028*/ 	.byte	0x04, 0x17
        /*002a*/ 	.short	(.L_19 - .L_18)
.L_18:
        /*002c*/ 	.word	0x00000000
        /*0030*/ 	.short	0x0002
        /*0032*/ 	.short	0x0010
        /*0034*/ 	.byte	0x00, 0xf5, 0x21, 0x00


	//----- nvinfo : EIATTR_KPARAM_INFO
	.align		4
.L_19:
        /*0038*/ 	.byte	0x04, 0x17
        /*003a*/ 	.short	(.L_21 - .L_20)
.L_20:
        /*003c*/ 	.word	0x00000000
        /*0040*/ 	.short	0x0001
        /*0042*/ 	.short	0x0008
        /*0044*/ 	.byte	0x00, 0xf5, 0x21, 0x00


	//----- nvinfo : EIATTR_KPARAM_INFO
	.align		4
.L_21:
        /*0048*/ 	.byte	0x04, 0x17
        /*004a*/ 	.short	(.L_23 - .L_22)
.L_22:
        /*004c*/ 	.word	0x00000000
        /*0050*/ 	.short	0x0000
        /*0052*/ 	.short	0x0000
        /*0054*/ 	.byte	0x00, 0xf5, 0x21, 0x00


	//----- nvinfo : EIATTR_SPARSE_MMA_MASK
	.align		4
.L_23:
        /*0058*/ 	.byte	0x03, 0x50
        /*005a*/ 	.short	0x0000


	//----- nvinfo : EIATTR_MAXREG_COUNT
	.align		4
        /*005c*/ 	.byte	0x03, 0x1b
        /*005e*/ 	.short	0x00ff


	//----- nvinfo : EIATTR_MERCURY_ISA_VERSION
	.align		4
        /*0060*/ 	.byte	0x03, 0x5f
        /*0062*/ 	.short	0x0101


	//----- nvinfo : EIATTR_VRC_CTA_INIT_COUNT
	.align		4
        /*0064*/ 	.byte	0x02, 0x4a
	.zero		1
	.zero		1


	//----- nvinfo : EIATTR_EXIT_INSTR_OFFSETS
	.align		4
        /*0068*/ 	.byte	0x04, 0x1c
        /*006a*/ 	.short	(.L_25 - .L_24)


	//   ....[0]....
.L_24:
        /*006c*/ 	.word	0x000000c0


	//   ....[1]....
        /*0070*/ 	.word	0x00001060


	//----- nvinfo : EIATTR_CBANK_PARAM_SIZE
	.align		4
.L_25:
        /*0074*/ 	.byte	0x03, 0x19
        /*0076*/ 	.short	0x0020


	//----- nvinfo : EIATTR_PARAM_CBANK
	.align		4
        /*0078*/ 	.byte	0x04, 0x0a
        /*007a*/ 	.short	(.L_27 - .L_26)
	.align		4
.L_26:
        /*007c*/ 	.word	index@(.nv.constant0._Z9multiSlowPdS_S_ii)
        /*0080*/ 	.short	0x0380
        /*0082*/ 	.short	0x0020


	//----- nvinfo : EIATTR_SW_WAR
	.align		4
.L_27:
        /*0084*/ 	.byte	0x04, 0x36
        /*0086*/ 	.short	(.L_29 - .L_28)
.L_28:
        /*0088*/ 	.word	0x00000008
.L_29:


//--------------------- .nv.info._Z9multiFastPdS_S_ii --------------------------
	.section	.nv.info._Z9multiFastPdS_S_ii,"",@"SHT_CUDA_INFO"
	.sectionflags	@""
	.align	4


	//----- nvinfo : EIATTR_CUDA_API_VERSION
	.align		4
        /*0000*/ 	.byte	0x04, 0x37
        /*0002*/ 	.short	(.L_31 - .L_30)
.L_30:
        /*0004*/ 	.word	0x00000082


	//----- nvinfo : EIATTR_KPARAM_INFO
	.align		4
.L_31:
        /*0008*/ 	.byte	0x04, 0x17
        /*000a*/ 	.short	(.L_33 - .L_32)
.L_32:
        /*000c*/ 	.word	0x00000000
        /*0010*/ 	.short	0x0004
        /*0012*/ 	.short	0x001c
        /*0014*/ 	.byte	0x00, 0xf0, 0x11, 0x00


	//----- nvinfo : EIATTR_KPARAM_INFO
	.align		4
.L_33:
        /*0018*/ 	.byte	0x04, 0x17
        /*001a*/ 	.short	(.L_35 - .L_34)
.L_34:
        /*001c*/ 	.word	0x00000000
        /*0020*/ 	.short	0x0003
        /*0022*/ 	.short	0x0018
        /*0024*/ 	.byte	0x00, 0xf0, 0x11, 0x00


	//----- nvinfo : EIATTR_KPARAM_INFO
	.align		4
.L_35:
        /*0028*/ 	.byte	0x04, 0x17
        /*002a*/ 	.short	(.L_37 - .L_36)
.L_36:
        /*002c*/ 	.word	0x00000000
        /*0030*/ 	.short	0x0002
        /*0032*/ 	.short	0x0010
        /*0034*/ 	.byte	0x00, 0xf5, 0x21, 0x00


	//----- nvinfo : EIATTR_KPARAM_INFO
	.align		4
.L_37:
        /*0038*/ 	.byte	0x04, 0x17
        /*003a*/ 	.short	(.L_39 - .L_38)
.L_38:
        /*003c*/ 	.word	0x00000000
        /*0040*/ 	.short	0x0001
        /*0042*/ 	.short	0x0008
        /*0044*/ 	.byte	0x00, 0xf5, 0x21, 0x00


	//----- nvinfo : EIATTR_KPARAM_INFO
	.align		4
.L_39:
        /*0048*/ 	.byte	0x04, 0x17
        /*004a*/ 	.short	(.L_41 - .L_40)
.L_40:
        /*004c*/ 	.word	0x00000000
        /*0050*/ 	.short	0x0000
        /*0052*/ 	.short	0x0000
        /*0054*/ 	.byte	0x00, 0xf5, 0x21, 0x00


	//----- nvinfo : EIATTR_SPARSE_MMA_MASK
	.align		4
.L_41:
        /*0058*/ 	.byte	0x03, 0x50
        /*005a*/ 	.short	0x0000


	//----- nvinfo : EIATTR_MAXREG_COUNT
	.align		4
        /*005c*/ 	.byte	0x03, 0x1b
        /*005e*/ 	.short	0x00ff


	//----- nvinfo : EIATTR_NUM_BARRIERS
	.align		4
        /*0060*/ 	.byte	0x02, 0x4c
        /*0062*/ 	.byte	0x01
	.zero		1


	//----- nvinfo : EIATTR_MERCURY_ISA_VERSION
	.align		4
        /*0064*/ 	.byte	0x03, 0x5f
        /*0066*/ 	.short	0x0101


	//----- nvinfo : EIATTR_VRC_CTA_INIT_COUNT
	.align		4
        /*0068*/ 	.byte	0x02, 0x4a
	.zero		1
	.zero		1


	//----- nvinfo : EIATTR_EXIT_INSTR_OFFSETS
	.align		4
        /*006c*/ 	.byte	0x04, 0x1c
        /*006e*/ 	.short	(.L_43 - .L_42)


	//   ....[0]....
.L_42:
        /*0070*/ 	.word	0x00001b50


	//   ....[1]....
        /*0074*/ 	.word	0x00002150


	//----- nvinfo : EIATTR_CRS_STACK_SIZE
	.align		4
.L_43:
        /*0078*/ 	.byte	0x04, 0x1e
        /*007a*/ 	.short	(.L_45 - .L_44)
.L_44:
        /*007c*/ 	.word	0x00000000


	//----- nvinfo : EIATTR_CBANK_PARAM_SIZE
	.align		4
.L_45:
        /*0080*/ 	.byte	0x03, 0x19
        /*0082*/ 	.short	0x0020


	//----- nvinfo : EIATTR_PARAM_CBANK
	.align		4
        /*0084*/ 	.byte	0x04, 0x0a
        /*0086*/ 	.short	(.L_47 - .L_46)
	.align		4
.L_46:
        /*0088*/ 	.word	index@(.nv.constant0._Z9multiFastPdS_S_ii)
        /*008c*/ 	.short	0x0380
        /*008e*/ 	.short	0x0020


	//----- nvinfo : EIATTR_SW_WAR
	.align		4
.L_47:
        /*0090*/ 	.byte	0x04, 0x36
        /*0092*/ 	.short	(.L_49 - .L_48)
.L_48:
        /*0094*/ 	.word	0x00000008
.L_49:


//--------------------- .nv.callgraph             --------------------------
	.section	.nv.callgraph,"",@"SHT_CUDA_CALLGRAPH"
	.align	4
	.sectionentsize	8
	.align		4
        /*0000*/ 	.word	0x00000000
	.align		4
        /*0004*/ 	.word	0xffffffff
	.align		4
        /*0008*/ 	.word	0x00000000
	.align		4
        /*000c*/ 	.word	0xfffffffe
	.align		4
        /*0010*/ 	.word	0x00000000
	.align		4
        /*0014*/ 	.word	0xfffffffd
	.align		4
        /*0018*/ 	.word	0x00000000
	.align		4
        /*001c*/ 	.word	0xfffffffc


//--------------------- .text._Z9multiSlowPdS_S_ii --------------------------
	.section	.text._Z9multiSlowPdS_S_ii,"ax",@progbits
	.align	128
        .global         _Z9multiSlowPdS_S_ii
        .type           _Z9multiSlowPdS_S_ii,@function
        .size           _Z9multiSlowPdS_S_ii,(.L_x_37 - _Z9multiSlowPdS_S_ii)
        .other          _Z9multiSlowPdS_S_ii,@"STO_CUDA_ENTRY STV_DEFAULT"
_Z9multiSlowPdS_S_ii:
.text._Z9multiSlowPdS_S_ii:
[----:B------:R-:W-:Y:S01]  /*0000*/  LDC R1, c[0x0][0x37c] ;  /* 0x0000df00ff017b82 */ /* 0x000fe20000000800 */
[----:B------:R-:W0:Y:S07]  /*0010*/  S2R R2, SR_TID.Y ;  /* 0x0000000000027919 */ /* 0x000e2e0000002200 */
[----:B------:R-:W0:Y:S01]  /*0020*/  LDC R3, c[0x0][0x364] ;  /* 0x0000d900ff037b82 */ /* 0x000e220000000800 */
[----:B------:R-:W1:Y:S07]  /*0030*/  S2R R4, SR_TID.X ;  /* 0x0000000000047919 */ /* 0x000e6e0000002100 */
[----:B------:R-:W0:Y:S08]  /*0040*/  S2UR UR4, SR_CTAID.Y ;  /* 0x00000000000479c3 */ /* 0x000e300000002600 */
[----:B------:R-:W1:Y:S08]  /*0050*/  S2UR UR5, SR_CTAID.X ;  /* 0x00000000000579c3 */ /* 0x000e700000002500 */
[----:B------:R-:W1:Y:S08]  /*0060*/  LDC R5, c[0x0][0x360] ;  /* 0x0000d800ff057b82 */ /* 0x000e700000000800 */
[----:B------:R-:W2:Y:S01]  /*0070*/  LDC R0, c[0x0][0x398] ;  /* 0x0000e600ff007b82 */ /* 0x000ea20000000800 */
[----:B0-----:R-:W-:-:S02]  /*0080*/  IMAD R3, R3, UR4, R2 ;  /* 0x0000000403037c24 */ /* 0x001fc4000f8e0202 */
[----:B-1----:R-:W-:-:S05]  /*0090*/  IMAD R5, R5, UR5, R4 ;  /* 0x0000000505057c24 */ /* 0x002fca000f8e0204 */
[----:B------:R-:W-:-:S04]  /*00a0*/  VIMNMX R7, PT, PT, R3, R5, !PT ;  /* 0x0000000503077248 */ /* 0x000fc80007fe0100 */
[----:B--2---:R-:W-:-:S13]  /*00b0*/  ISETP.GE.AND P0, PT, R7, R0, PT ;  /* 0x000000000700720c */ /* 0x004fda0003f06270 */
[----:B------:R-:W-:Y:S05]  /*00c0*/  @P0 EXIT ;  /* 0x000000000000094d */ /* 0x000fea0003800000 */
[C---:B------:R-:W-:Y:S01]  /*00d0*/  ISETP.GE.U32.AND P1, PT, R0.reuse, 0x10, PT ;  /* 0x000000100000780c */ /* 0x040fe20003f26070 */
[----:B------:R-:W0:Y:S01]  /*00e0*/  LDCU.64 UR4, c[0x0][0x358] ;  /* 0x00006b00ff0477ac */ /* 0x000e220008000a00 */
[----:B------:R-:W-:Y:S01]  /*00f0*/  LOP3.LUT R2, R0, 0xf, RZ, 0xc0, !PT ;  /* 0x0000000f00027812 */ /* 0x000fe200078ec0ff */
[----:B------:R-:W-:Y:S01]  /*0100*/  HFMA2 R4, -RZ, RZ, 0, 0 ;  /* 0x00000000ff047431 */ /* 0x000fe200000001ff */
[----:B------:R-:W-:Y:S02]  /*0110*/  CS2R R12, SRZ ;  /* 0x00000000000c7805 */ /* 0x000fe4000001ff00 */
[----:B------:R-:W-:-:S07]  /*0120*/  ISETP.NE.AND P0, PT, R2, RZ, PT ;  /* 0x000000ff0200720c */ /* 0x000fce0003f05270 */
[----:B------:R-:W-:Y:S06]  /*0130*/  @!P1 BRA `(.L_x_0) ;  /* 0x0000000400e89947 */ /* 0x000fec0003800000 */
[----:B------:R-:W-:Y:S01]  /*0140*/  LOP3.LUT R4, R0, 0xfffffff0, RZ, 0xc0, !PT ;  /* 0xfffffff000047812 */ /* 0x000fe200078ec0ff */
[-C--:B------:R-:W-:Y:S01]  /*0150*/  IMAD R27, R5, R0.reuse, 0x7 ;  /* 0x00000007051b7424 */ /* 0x080fe200078e0200 */
[----:B------:R-:W-:Y:S01]  /*0160*/  CS2R R12, SRZ ;  /* 0x00000000000c7805 */ /* 0x000fe2000001ff00 */
[----:B------:R-:W-:Y:S01]  /*0170*/  IMAD R25, R3, R0, 0x7 ;  /* 0x0000000703197424 */ /* 0x000fe200078e0200 */
[----:B------:R-:W-:-:S07]  /*0180*/  IADD3 R24, PT, PT, -R4, RZ, RZ ;  /* 0x000000ff04187210 */ /* 0x000fce0007ffe1ff */
.L_x_1:
[----:B------:R-:W1:Y:S01]  /*0190*/  LDC.64 R6, c[0x0][0x388] ;  /* 0x0000e200ff067b82 */ /* 0x000e620000000a00 */
[----:B------:R-:W-:Y:S02]  /*01a0*/  IADD3 R9, PT, PT, R27, -0x7, RZ ;  /* 0xfffffff91b097810 */ /* 0x000fe40007ffe0ff */
[----:B------:R-:W-:-:S05]  /*01b0*/  IADD3 R29, PT, PT, R25, -0x7, RZ ;  /* 0xfffffff9191d7810 */ /* 0x000fca0007ffe0ff */
[----:B------:R-:W2:Y:S01]  /*01c0*/  LDC.64 R10, c[0x0][0x380] ;  /* 0x0000e000ff0a7b82 */ /* 0x000ea20000000a00 */
[----:B-1----:R-:W-:-:S06]  /*01d0*/  IMAD.WIDE.U32 R8, R9, 0x8, R6 ;  /* 0x0000000809087825 */ /* 0x002fcc00078e0006 */
[----:B0-----:R-:W3:Y:S01]  /*01e0*/  LDG.E.64 R8, desc[UR4][R8.64] ;  /* 0x0000000408087981 */ /* 0x001ee2000c1e1b00 */
[----:B--2---:R-:W-:-:S05]  /*01f0*/  IMAD.WIDE.U32 R28, R29, 0x8, R10 ;  /* 0x000000081d1c7825 */ /* 0x004fca00078e000a */
[----:B------:R0:W3:Y:S01]  /*0200*/  LDG.E.64 R22, desc[UR4][R28.64] ;  /* 0x000000041c167981 */ /* 0x0000e2000c1e1b00 */
[----:B------:R-:W-:Y:S02]  /*0210*/  IADD3 R19, PT, PT, R25, -0x6, RZ ;  /* 0xfffffffa19137810 */ /* 0x000fe40007ffe0ff */
[----:B------:R-:W-:-:S03]  /*0220*/  IADD3 R17, PT, PT, R27, -0x6, RZ ;  /* 0xfffffffa1b117810 */ /* 0x000fc60007ffe0ff */
[----:B------:R-:W-:Y:S01]  /*0230*/  IMAD.WIDE.U32 R18, R19, 0x8, R10 ;  /* 0x0000000813127825 */ /* 0x000fe200078e000a */
[----:B------:R-:W-:-:S03]  /*0240*/  IADD3 R15, PT, PT, R25, -0x5, RZ ;  /* 0xfffffffb190f7810 */ /* 0x000fc60007ffe0ff */
[----:B------:R-:W-:Y:S01]  /*0250*/  IMAD.WIDE.U32 R16, R17, 0x8, R6 ;  /* 0x0000000811107825 */ /* 0x000fe200078e0006 */
[----:B------:R-:W-:Y:S01]  /*0260*/  IADD3 R21, PT, PT, R27, -0x5, RZ ;  /* 0xfffffffb1b157810 */ /* 0x000fe20007ffe0ff */
[----:B------:R-:W2:Y:S02]  /*0270*/  LDG.E.64 R18, desc[UR4][R18.64] ;  /* 0x0000000412127981 */ /* 0x000ea4000c1e1b00 */
[----:B0-----:R-:W-:Y:S02]  /*0280*/  IMAD.WIDE.U32 R28, R15, 0x8, R10 ;  /* 0x000000080f1c7825 */ /* 0x001fe400078e000a */
[----:B------:R-:W2:Y:S02]  /*0290*/  LDG.E.64 R16, desc[UR4][R16.64] ;  /* 0x0000000410107981 */ /* 0x000ea4000c1e1b00 */
[----:B------:R-:W-:Y:S01]  /*02a0*/  IMAD.WIDE.U32 R14, R21, 0x8, R6 ;  /* 0x00000008150e7825 */ /* 0x000fe200078e0006 */
[----:B------:R-:W-:-:S05]  /*02b0*/  IADD3 R21, PT, PT, R27, -0x4, RZ ;  /* 0xfffffffc1b157810 */ /* 0x000fca0007ffe0ff */
[----:B------:R-:W4:Y:S01]  /*02c0*/  LDG.E.64 R14, desc[UR4][R14.64] ;  /* 0x000000040e0e7981 */ /* 0x000f22000c1e1b00 */
[----:B------:R-:W-:-:S06]  /*02d0*/  IMAD.WIDE.U32 R20, R21, 0x8, R6 ;  /* 0x0000000815147825 */ /* 0x000fcc00078e0006 */
[----:B------:R-:W5:Y:S01]  /*02e0*/  LDG.E.64 R20, desc[UR4][R20.64] ;  /* 0x0000000414147981 */ /* 0x000f62000c1e1b00 */
[----:B---3--:R-:W-:Y:S01]  /*02f0*/  DFMA R22, R22, R8, R12 ;  /* 0x000000081616722b */ /* 0x008fe2000000000c */
[----:B------:R-:W-:Y:S02]  /*0300*/  IADD3 R9, PT, PT, R25, -0x4, RZ ;  /* 0xfffffffc19097810 */ /* 0x000fe40007ffe0ff */
[----:B------:R0:W4:Y:S03]  /*0310*/  LDG.E.64 R12, desc[UR4][R28.64] ;  /* 0x000000041c0c7981 */ /* 0x000126000c1e1b00 */
[----:B------:R-:W-:-:S06]  /*0320*/  IMAD.WIDE.U32 R8, R9, 0x8, R10 ;  /* 0x0000000809087825 */ /* 0x000fcc00078e000a */
[----:B------:R-:W5:Y:S01]  /*0330*/  LDG.E.64 R8, desc[UR4][R8.64] ;  /* 0x0000000408087981 */ /* 0x000f62000c1e1b00 */
[----:B--2---:R-:W-:Y:S01]  /*0340*/  DFMA R16, R18, R16, R22 ;  /* 0x000000101210722b */ /* 0x004fe20000000016 */
[----:B------:R-:W-:Y:S02]  /*0350*/  IADD3 R19, PT, PT, R25, -0x3, RZ ;  /* 0xfffffffd19137810 */ /* 0x000fe40007ffe0ff */
[----:B------:R-:W-:-:S03]  /*0360*/  IADD3 R23, PT, PT, R27, -0x3, RZ ;  /* 0xfffffffd1b177810 */ /* 0x000fc60007ffe0ff */
[----:B------:R-:W-:-:S06]  /*0370*/  IMAD.WIDE.U32 R18, R19, 0x8, R10 ;  /* 0x0000000813127825 */ /* 0x000fcc00078e000a */
[----:B------:R-:W2:Y:S01]  /*0380*/  LDG.E.64 R18, desc[UR4][R18.64] ;  /* 0x0000000412127981 */ /* 0x000ea2000c1e1b00 */
[----:B0-----:R-:W-:-:S05]  /*0390*/  IADD3 R29, PT, PT, R27, -0x1, RZ ;  /* 0xffffffff1b1d7810 */ /* 0x001fca0007ffe0ff */
[----:B------:R-:W-:Y:S01]  /*03a0*/  IMAD.WIDE.U32 R28, R29, 0x8, R6 ;  /* 0x000000081d1c7825 */ /* 0x000fe200078e0006 */
[----:B----4-:R-:W-:-:S03]  /*03b0*/  DFMA R12, R12, R14, R16 ;  /* 0x0000000e0c0c722b */ /* 0x010fc60000000010 */
[----:B------:R-:W-:Y:S01]  /*03c0*/  IMAD.WIDE.U32 R16, R23, 0x8, R6 ;  /* 0x0000000817107825 */ /* 0x000fe200078e0006 */
[----:B------:R-:W-:Y:S02]  /*03d0*/  IADD3 R15, PT, PT, R25, -0x2, RZ ;  /* 0xfffffffe190f7810 */ /* 0x000fe40007ffe0ff */
[----:B------:R-:W-:-:S03]  /*03e0*/  IADD3 R23, PT, PT, R27, -0x2, RZ ;  /* 0xfffffffe1b177810 */ /* 0x000fc60007ffe0ff */
[----:B------:R-:W2:Y:S01]  /*03f0*/  LDG.E.64 R16, desc[UR4][R16.64] ;  /* 0x0000000410107981 */ /* 0x000ea2000c1e1b00 */
[----:B-----5:R-:W-:Y:S01]  /*0400*/  DFMA R20, R8, R20, R12 ;  /* 0x000000140814722b */ /* 0x020fe2000000000c */
[----:B------:R-:W-:Y:S01]  /*0410*/  IMAD.WIDE.U32 R12, R15, 0x8, R10 ;  /* 0x000000080f0c7825 */ /* 0x000fe200078e000a */
[----:B------:R-:W-:-:S03]  /*0420*/  IADD3 R9, PT, PT, R25, -0x1, RZ ;  /* 0xffffffff19097810 */ /* 0x000fc60007ffe0ff */
[----:B------:R-:W-:Y:S02]  /*0430*/  IMAD.WIDE.U32 R14, R23, 0x8, R6 ;  /* 0x00000008170e7825 */ /* 0x000fe400078e0006 */
[----:B------:R-:W3:Y:S02]  /*0440*/  LDG.E.64 R12, desc[UR4][R12.64] ;  /* 0x000000040c0c7981 */ /* 0x000ee4000c1e1b00 */
[--C-:B------:R-:W-:Y:S02]  /*0450*/  IMAD.WIDE.U32 R8, R9, 0x8, R10.reuse ;  /* 0x0000000809087825 */ /* 0x100fe400078e000a */
[----:B------:R-:W3:Y:S04]  /*0460*/  LDG.E.64 R14, desc[UR4][R14.64] ;  /* 0x000000040e0e7981 */ /* 0x000ee8000c1e1b00 */
[----:B------:R-:W4:Y:S04]  /*0470*/  LDG.E.64 R8, desc[UR4][R8.64] ;  /* 0x0000000408087981 */ /* 0x000f28000c1e1b00 */
[----:B------:R-:W4:Y:S01]  /*0480*/  LDG.E.64 R22, desc[UR4][R28.64] ;  /* 0x000000041c167981 */ /* 0x000f22000c1e1b00 */
[----:B--2---:R-:W-:Y:S01]  /*0490*/  DFMA R16, R18, R16, R20 ;  /* 0x000000101210722b */ /* 0x004fe20000000014 */
[----:B------:R-:W-:Y:S01]  /*04a0*/  IMAD.WIDE.U32 R18, R25, 0x8, R10 ;  /* 0x0000000819127825 */ /* 0x000fe200078e000a */
[----:B------:R-:W-:-:S05]  /*04b0*/  IADD3 R21, PT, PT, R27, 0x1, RZ ;  /* 0x000000011b157810 */ /* 0x000fca0007ffe0ff */
[----:B------:R-:W2:Y:S01]  /*04c0*/  LDG.E.64 R18, desc[UR4][R18.64] ;  /* 0x0000000412127981 */ /* 0x000ea2000c1e1b00 */
[----:B---3--:R-:W-:Y:S01]  /*04d0*/  DFMA R12, R12, R14, R16 ;  /* 0x0000000e0c0c722b */ /* 0x008fe20000000010 */
[----:B------:R-:W-:Y:S01]  /*04e0*/  IMAD.WIDE.U32 R16, R27, 0x8, R6 ;  /* 0x000000081b107825 */ /* 0x000fe200078e0006 */
[----:B------:R-:W-:-:S05]  /*04f0*/  IADD3 R15, PT, PT, R25, 0x1, RZ ;  /* 0x00000001190f7810 */ /* 0x000fca0007ffe0ff */
[----:B------:R-:W2:Y:S01]  /*0500*/  LDG.E.64 R16, desc[UR4][R16.64] ;  /* 0x0000000410107981 */ /* 0x000ea2000c1e1b00 */
[----:B----4-:R-:W-:Y:S01]  /*0510*/  DFMA R22, R8, R22, R12 ;  /* 0x000000160816722b */ /* 0x010fe2000000000c */
[----:B------:R-:W-:Y:S01]  /*0520*/  IMAD.WIDE.U32 R12, R15, 0x8, R10 ;  /* 0x000000080f0c7825 */ /* 0x000fe200078e000a */
[----:B------:R-:W-:-:S03]  /*0530*/  IADD3 R9, PT, PT, R25, 0x2, RZ ;  /* 0x0000000219097810 */ /* 0x000fc60007ffe0ff */
[----:B------:R-:W-:Y:S02]  /*0540*/  IMAD.WIDE.U32 R14, R21, 0x8, R6 ;  /* 0x00000008150e7825 */ /* 0x000fe400078e0006 */
[----:B------:R-:W3:Y:S02]  /*0550*/  LDG.E.64 R12, desc[UR4][R12.64] ;  /* 0x000000040c0c7981 */ /* 0x000ee4000c1e1b00 */
[----:B------:R-:W-:Y:S02]  /*0560*/  VIADD R21, R27, 0x2 ;  /* 0x000000021b157836 */ /* 0x000fe40000000000 */
[----:B------:R-:W3:Y:S01]  /*0570*/  LDG.E.64 R14, desc[UR4][R14.64] ;  /* 0x000000040e0e7981 */ /* 0x000ee2000c1e1b00 */
[----:B------:R-:W-:-:S04]  /*0580*/  IMAD.WIDE.U32 R8, R9, 0x8, R10 ;  /* 0x0000000809087825 */ /* 0x000fc800078e000a */
[----:B------:R-:W-:Y:S02]  /*0590*/  IMAD.WIDE.U32 R20, R21, 0x8, R6 ;  /* 0x0000000815147825 */ /* 0x000fe400078e0006 */
[----:B------:R-:W4:Y:S04]  /*05a0*/  LDG.E.64 R8, desc[UR4][R8.64] ;  /* 0x0000000408087981 */ /* 0x000f28000c1e1b00 */
[----:B------:R-:W4:Y:S01]  /*05b0*/  LDG.E.64 R20, desc[UR4][R20.64] ;  /* 0x0000000414147981 */ /* 0x000f22000c1e1b00 */
[----:B--2---:R-:W-:Y:S01]  /*05c0*/  DFMA R16, R18, R16, R22 ;  /* 0x000000101210722b */ /* 0x004fe20000000016 */
[----:B------:R-:W-:Y:S02]  /*05d0*/  IADD3 R19, PT, PT, R25, 0x3, RZ ;  /* 0x0000000319137810 */ /* 0x000fe40007ffe0ff */
[----:B------:R-:W-:-:S05]  /*05e0*/  IADD3 R23, PT, PT, R27, 0x3, RZ ;  /* 0x000000031b177810 */ /* 0x000fca0007ffe0ff */
[----:B---3--:R-:W-:Y:S01]  /*05f0*/  DFMA R12, R12, R14, R16 ;  /* 0x0000000e0c0c722b */ /* 0x008fe20000000010 */
[----:B------:R-:W-:Y:S01]  /*0600*/  IMAD.WIDE.U32 R16, R19, 0x8, R10 ;  /* 0x0000000813107825 */ /* 0x000fe200078e000a */
[----:B------:R-:W-:-:S03]  /*0610*/  IADD3 R15, PT, PT, R25, 0x4, RZ ;  /* 0x00000004190f7810 */ /* 0x000fc60007ffe0ff */
[----:B------:R-:W-:Y:S01]  /*0620*/  IMAD.WIDE.U32 R18, R23, 0x8, R6 ;  /* 0x0000000817127825 */ /* 0x000fe200078e0006 */
[----:B------:R-:W-:Y:S01]  /*0630*/  IADD3 R23, PT, PT, R27, 0x4, RZ ;  /* 0x000000041b177810 */ /* 0x000fe20007ffe0ff */
[----:B------:R-:W2:Y:S01]  /*0640*/  LDG.E.64 R16, desc[UR4][R16.64] ;  /* 0x0000000410107981 */ /* 0x000ea2000c1e1b00 */
[----:B----4-:R-:W-:-:S03]  /*0650*/  DFMA R20, R8, R20, R12 ;  /* 0x000000140814722b */ /* 0x010fc6000000000c */
[----:B------:R-:W2:Y:S01]  /*0660*/  LDG.E.64 R18, desc[UR4][R18.64] ;  /* 0x0000000412127981 */ /* 0x000ea2000c1e1b00 */
[----:B------:R-:W-:Y:S01]  /*0670*/  IMAD.WIDE.U32 R8, R15, 0x8, R10 ;  /* 0x000000080f087825 */ /* 0x000fe200078e000a */
[----:B------:R-:W-:-:S03]  /*0680*/  IADD3 R13, PT, PT, R25, 0x5, RZ ;  /* 0x00000005190d7810 */ /* 0x000fc60007ffe0ff */
[----:B------:R-:W-:Y:S01]  /*0690*/  IMAD.WIDE.U32 R14, R23, 0x8, R6 ;  /* 0x00000008170e7825 */ /* 0x000fe200078e0006 */
[----:B------:R-:W-:Y:S01]  /*06a0*/  IADD3 R23, PT, PT, R27, 0x5, RZ ;  /* 0x000000051b177810 */ /* 0x000fe20007ffe0ff */
[----:B------:R-:W3:Y:S02]  /*06b0*/  LDG.E.64 R8, desc[UR4][R8.64] ;  /* 0x0000000408087981 */ /* 0x000ee4000c1e1b00 */
[----:B------:R-:W-:Y:S02]  /*06c0*/  IMAD.WIDE.U32 R12, R13, 0x8, R10 ;  /* 0x000000080d0c7825 */ /* 0x000fe400078e000a */
[----:B------:R-:W3:Y:S02]  /*06d0*/  LDG.E.64 R14, desc[UR4][R14.64] ;  /* 0x000000040e0e7981 */ /* 0x000ee4000c1e1b00 */
[----:B------:R-:W-:Y:S02]  /*06e0*/  IMAD.WIDE.U32 R22, R23, 0x8, R6 ;  /* 0x0000000817167825 */ /* 0x000fe400078e0006 */
[----:B------:R-:W4:Y:S04]  /*06f0*/  LDG.E.64 R12, desc[UR4][R12.64] ;  /* 0x000000040c0c7981 */ /* 0x000f28000c1e1b00 */
[----:B------:R-:W4:Y:S01]  /*0700*/  LDG.E.64 R22, desc[UR4][R22.64] ;  /* 0x0000000416167981 */ /* 0x000f22000c1e1b00 */
[----:B------:R-:W-:-:S02]  /*0710*/  IADD3 R26, PT, PT, R25, 0x7, RZ ;  /* 0x00000007191a7810 */ /* 0x000fc40007ffe0ff */
[----:B------:R-:W-:Y:S01]  /*0720*/  IADD3 R29, PT, PT, R27, 0x7, RZ ;  /* 0x000000071b1d7810 */ /* 0x000fe20007ffe0ff */
[----:B--2---:R-:W-:Y:S01]  /*0730*/  DFMA R16, R16, R18, R20 ;  /* 0x000000121010722b */ /* 0x004fe20000000014 */
[----:B------:R-:W-:Y:S02]  /*0740*/  IADD3 R21, PT, PT, R25, 0x6, RZ ;  /* 0x0000000619157810 */ /* 0x000fe40007ffe0ff */
[----:B------:R-:W-:-:S03]  /*0750*/  IADD3 R19, PT, PT, R27, 0x6, RZ ;  /* 0x000000061b137810 */ /* 0x000fc60007ffe0ff */
[----:B------:R-:W-:Y:S02]  /*0760*/  IMAD.WIDE.U32 R20, R21, 0x8, R10 ;  /* 0x0000000815147825 */ /* 0x000fe400078e000a */
[----:B---3--:R-:W-:Y:S02]  /*0770*/  DFMA R16, R8, R14, R16 ;  /* 0x0000000e0810722b */ /* 0x008fe40000000010 */
[----:B------:R-:W-:Y:S01]  /*0780*/  IMAD.WIDE.U32 R18, R19, 0x8, R6 ;  /* 0x0000000813127825 */ /* 0x000fe200078e0006 */
[----:B------:R-:W2:Y:S04]  /*0790*/  LDG.E.64 R8, desc[UR4][R20.64] ;  /* 0x0000000414087981 */ /* 0x000ea8000c1e1b00 */
[----:B------:R-:W2:Y:S01]  /*07a0*/  LDG.E.64 R14, desc[UR4][R18.64] ;  /* 0x00000004120e7981 */ /* 0x000ea2000c1e1b00 */
[----:B----4-:R-:W-:Y:S01]  /*07b0*/  DFMA R12, R12, R22, R16 ;  /* 0x000000160c0c722b */ /* 0x010fe20000000010 */
        /* <DEDUP_REMOVED lines=10> */
[----:B------:R-:W-:-:S04]  /*0860*/  IADD3 R24, PT, PT, R24, 0x10, RZ ;  /* 0x0000001018187810 */ /* 0x000fc80007ffe0ff */
[----:B------:R-:W-:Y:S01]  /*0870*/  ISETP.NE.AND P1, PT, R24, RZ, PT ;  /* 0x000000ff1800720c */ /* 0x000fe20003f25270 */
[----:B------:R-:W-:Y:S01]  /*0880*/  VIADD R25, R25, 0x10 ;  /* 0x0000001019197836 */ /* 0x000fe20000000000 */
[----:B------:R-:W-:Y:S01]  /*0890*/  IADD3 R27, PT, PT, R27, 0x10, RZ ;  /* 0x000000101b1b7810 */ /* 0x000fe20007ffe0ff */
[----:B--2---:R-:W-:-:S08]  /*08a0*/  DFMA R8, R8, R14, R12 ;  /* 0x0000000e0808722b */ /* 0x004fd0000000000c */
[----:B---3--:R-:W-:-:S08]  /*08b0*/  DFMA R8, R16, R22, R8 ;  /* 0x000000161008722b */ /* 0x008fd00000000008 */
[----:B----4-:R-:W-:Y:S01]  /*08c0*/  DFMA R12, R10, R6, R8 ;  /* 0x000000060a0c722b */ /* 0x010fe20000000008 */
[----:B------:R-:W-:Y:S10]  /*08d0*/  @P1 BRA `(.L_x_1) ;  /* 0xfffffff8002c1947 */ /* 0x000ff4000383ffff */
.L_x_0:
[----:B------:R-:W-:Y:S05]  /*08e0*/  @!P0 BRA `(.L_x_2) ;  /* 0x0000000400cc8947 */ /* 0x000fea0003800000 */
[----:B------:R-:W-:Y:S02]  /*08f0*/  ISETP.GE.U32.AND P0, PT, R2, 0x8, PT ;  /* 0x000000080200780c */ /* 0x000fe40003f06070 */
[----:B------:R-:W-:-:S04]  /*0900*/  LOP3.LUT R6, R0, 0x7, RZ, 0xc0, !PT ;  /* 0x0000000700067812 */ /* 0x000fc800078ec0ff */
[----:B------:R-:W-:-:S07]  /*0910*/  ISETP.NE.AND P1, PT, R6, RZ, PT ;  /* 0x000000ff0600720c */ /* 0x000fce0003f25270 */
[----:B------:R-:W-:Y:S06]  /*0920*/  @!P0 BRA `(.L_x_3) ;  /* 0x0000000000ec8947 */ /* 0x000fec0003800000 */
[----:B------:R-:W1:Y:S01]  /*0930*/  LDC.64 R10, c[0x0][0x380] ;  /* 0x0000e000ff0a7b82 */ /* 0x000e620000000a00 */
[-CC-:B------:R-:W-:Y:S02]  /*0940*/  IMAD R7, R3, R0.reuse, R4.reuse ;  /* 0x0000000003077224 */ /* 0x180fe400078e0204 */
[----:B------:R-:W-:-:S05]  /*0950*/  IMAD R27, R5, R0, R4 ;  /* 0x00000000051b7224 */ /* 0x000fca00078e0204 */
[----:B------:R-:W2:Y:S01]  /*0960*/  LDC.64 R8, c[0x0][0x388] ;  /* 0x0000e200ff087b82 */ /* 0x000ea20000000a00 */
[----:B-1----:R-:W-:-:S06]  /*0970*/  IMAD.WIDE.U32 R16, R7, 0x8, R10 ;  /* 0x0000000807107825 */ /* 0x002fcc00078e000a */
[----:B0-----:R-:W3:Y:S01]  /*0980*/  LDG.E.64 R16, desc[UR4][R16.64] ;  /* 0x0000000410107981 */ /* 0x001ee2000c1e1b00 */
[----:B--2---:R-:W-:-:S05]  /*0990*/  IMAD.WIDE.U32 R18, R27, 0x8, R8 ;  /* 0x000000081b127825 */ /* 0x004fca00078e0008 */
[----:B------:R0:W3:Y:S01]  /*09a0*/  LDG.E.64 R24, desc[UR4][R18.64] ;  /* 0x0000000412187981 */ /* 0x0000e2000c1e1b00 */
[----:B------:R-:W-:Y:S02]  /*09b0*/  IADD3 R15, PT, PT, R7, 0x1, RZ ;  /* 0x00000001070f7810 */ /* 0x000fe40007ffe0ff */
[----:B------:R-:W-:-:S03]  /*09c0*/  IADD3 R21, PT, PT, R27, 0x1, RZ ;  /* 0x000000011b157810 */ /* 0x000fc60007ffe0ff */
[----:B------:R-:W-:Y:S01]  /*09d0*/  IMAD.WIDE.U32 R14, R15, 0x8, R10 ;  /* 0x000000080f0e7825 */ /* 0x000fe200078e000a */
[----:B------:R-:W-:-:S03]  /*09e0*/  IADD3 R23, PT, PT, R7, 0x2, RZ ;  /* 0x0000000207177810 */ /* 0x000fc60007ffe0ff */
[----:B------:R-:W-:Y:S01]  /*09f0*/  IMAD.WIDE.U32 R20, R21, 0x8, R8 ;  /* 0x0000000815147825 */ /* 0x000fe200078e0008 */
[----:B------:R-:W-:Y:S01]  /*0a00*/  IADD3 R29, PT, PT, R27, 0x2, RZ ;  /* 0x000000021b1d7810 */ /* 0x000fe20007ffe0ff */
[----:B------:R-:W2:Y:S02]  /*0a10*/  LDG.E.64 R14, desc[UR4][R14.64] ;  /* 0x000000040e0e7981 */ /* 0x000ea4000c1e1b00 */
[----:B------:R-:W-:Y:S02]  /*0a20*/  IMAD.WIDE.U32 R22, R23, 0x8, R10 ;  /* 0x0000000817167825 */ /* 0x000fe400078e000a */
[----:B------:R-:W2:Y:S02]  /*0a30*/  LDG.E.64 R20, desc[UR4][R20.64] ;  /* 0x0000000414147981 */ /* 0x000ea4000c1e1b00 */
[--C-:B------:R-:W-:Y:S01]  /*0a40*/  IMAD.WIDE.U32 R28, R29, 0x8, R8.reuse ;  /* 0x000000081d1c7825 */ /* 0x100fe200078e0008 */
[----:B0-----:R-:W-:Y:S01]  /*0a50*/  IADD3 R19, PT, PT, R27, 0x3, RZ ;  /* 0x000000031b137810 */ /* 0x001fe20007ffe0ff */
[----:B------:R-:W4:Y:S04]  /*0a60*/  LDG.E.64 R22, desc[UR4][R22.64] ;  /* 0x0000000416167981 */ /* 0x000f28000c1e1b00 */
[----:B------:R-:W-:-:S06]  /*0a70*/  IMAD.WIDE.U32 R18, R19, 0x8, R8 ;  /* 0x0000000813127825 */ /* 0x000fcc00078e0008 */
[----:B------:R-:W5:Y:S01]  /*0a80*/  LDG.E.64 R18, desc[UR4][R18.64] ;  /* 0x0000000412127981 */ /* 0x000f62000c1e1b00 */
[----:B---3--:R-:W-:Y:S01]  /*0a90*/  DFMA R24, R16, R24, R12 ;  /* 0x000000181018722b */ /* 0x008fe2000000000c */
[----:B------:R-:W-:Y:S02]  /*0aa0*/  IADD3 R17, PT, PT, R7, 0x3, RZ ;  /* 0x0000000307117810 */ /* 0x000fe40007ffe0ff */
[----:B------:R-:W4:Y:S03]  /*0ab0*/  LDG.E.64 R12, desc[UR4][R28.64] ;  /* 0x000000041c0c7981 */ /* 0x000f26000c1e1b00 */
[----:B------:R-:W-:-:S06]  /*0ac0*/  IMAD.WIDE.U32 R16, R17, 0x8, R10 ;  /* 0x0000000811107825 */ /* 0x000fcc00078e000a */
[----:B------:R-:W5:Y:S01]  /*0ad0*/  LDG.E.64 R16, desc[UR4][R16.64] ;  /* 0x0000000410107981 */ /* 0x000f62000c1e1b00 */
[----:B--2---:R-:W-:Y:S01]  /*0ae0*/  DFMA R14, R14, R20, R24 ;  /* 0x000000140e0e722b */ /* 0x004fe20000000018 */
[----:B------:R-:W-:Y:S02]  /*0af0*/  IADD3 R21, PT, PT, R7, 0x4, RZ ;  /* 0x0000000407157810 */ /* 0x000fe40007ffe0ff */
[----:B------:R-:W-:-:S05]  /*0b00*/  IADD3 R25, PT, PT, R27, 0x4, RZ ;  /* 0x000000041b197810 */ /* 0x000fca0007ffe0ff */
[----:B----4-:R-:W-:Y:S01]  /*0b10*/  DFMA R22, R22, R12, R14 ;  /* 0x0000000c1616722b */ /* 0x010fe2000000000e */
[----:B------:R-:W-:Y:S01]  /*0b20*/  IMAD.WIDE.U32 R12, R21, 0x8, R10 ;  /* 0x00000008150c7825 */ /* 0x000fe200078e000a */
[----:B------:R-:W-:-:S03]  /*0b30*/  IADD3 R21, PT, PT, R27, 0x5, RZ ;  /* 0x000000051b157810 */ /* 0x000fc60007ffe0ff */
[----:B------:R-:W-:Y:S01]  /*0b40*/  IMAD.WIDE.U32 R14, R25, 0x8, R8 ;  /* 0x00000008190e7825 */ /* 0x000fe200078e0008 */
[----:B------:R-:W-:Y:S01]  /*0b50*/  IADD3 R25, PT, PT, R7, 0x5, RZ ;  /* 0x0000000507197810 */ /* 0x000fe20007ffe0ff */
[----:B------:R-:W2:Y:S01]  /*0b60*/  LDG.E.64 R12, desc[UR4][R12.64] ;  /* 0x000000040c0c7981 */ /* 0x000ea2000c1e1b00 */
[----:B-----5:R-:W-:-:S03]  /*0b70*/  DFMA R16, R16, R18, R22 ;  /* 0x000000121010722b */ /* 0x020fc60000000016 */
        /* <DEDUP_REMOVED lines=8> */
[----:B------:R-:W-:Y:S01]  /*0c00*/  IMAD.WIDE.U32 R24, R25, 0x8, R8 ;  /* 0x0000000819187825 */ /* 0x000fe200078e0008 */
[----:B------:R-:W-:Y:S01]  /*0c10*/  IADD3 R27, PT, PT, R27, 0x7, RZ ;  /* 0x000000071b1b7810 */ /* 0x000fe20007ffe0ff */
[----:B------:R-:W4:Y:S02]  /*0c20*/  LDG.E.64 R22, desc[UR4][R22.64] ;  /* 0x0000000416167981 */ /* 0x000f24000c1e1b00 */
[----:B------:R-:W-:-:S02]  /*0c30*/  VIADD R7, R7, 0x7 ;  /* 0x0000000707077836 */ /* 0x000fc40000000000 */
[----:B------:R-:W4:Y:S01]  /*0c40*/  LDG.E.64 R24, desc[UR4][R24.64] ;  /* 0x0000000418187981 */ /* 0x000f22000c1e1b00 */
[----:B------:R-:W-:-:S04]  /*0c50*/  IMAD.WIDE.U32 R8, R27, 0x8, R8 ;  /* 0x000000081b087825 */ /* 0x000fc800078e0008 */
[----:B------:R-:W-:Y:S02]  /*0c60*/  IMAD.WIDE.U32 R10, R7, 0x8, R10 ;  /* 0x00000008070a7825 */ /* 0x000fe400078e000a */
[----:B------:R-:W5:Y:S04]  /*0c70*/  LDG.E.64 R8, desc[UR4][R8.64] ;  /* 0x0000000408087981 */ /* 0x000f68000c1e1b00 */
[----:B------:R-:W5:Y:S01]  /*0c80*/  LDG.E.64 R10, desc[UR4][R10.64] ;  /* 0x000000040a0a7981 */ /* 0x000f62000c1e1b00 */
[----:B------:R-:W-:Y:S01]  /*0c90*/  IADD3 R4, PT, PT, R4, 0x8, RZ ;  /* 0x0000000804047810 */ /* 0x000fe20007ffe0ff */
[----:B--2---:R-:W-:-:S08]  /*0ca0*/  DFMA R12, R12, R14, R16 ;  /* 0x0000000e0c0c722b */ /* 0x004fd00000000010 */
[----:B---3--:R-:W-:-:S08]  /*0cb0*/  DFMA R12, R18, R20, R12 ;  /* 0x00000014120c722b */ /* 0x008fd0000000000c */
[----:B----4-:R-:W-:-:S08]  /*0cc0*/  DFMA R12, R22, R24, R12 ;  /* 0x00000018160c722b */ /* 0x010fd0000000000c */
[----:B-----5:R-:W-:-:S11]  /*0cd0*/  DFMA R12, R10, R8, R12 ;  /* 0x000000080a0c722b */ /* 0x020fd6000000000c */
.L_x_3:
[----:B------:R-:W-:Y:S05]  /*0ce0*/  @!P1 BRA `(.L_x_2) ;  /* 0x0000000000cc9947 */ /* 0x000fea0003800000 */
[----:B------:R-:W-:Y:S02]  /*0cf0*/  ISETP.GE.U32.AND P0, PT, R6, 0x4, PT ;  /* 0x000000040600780c */ /* 0x000fe40003f06070 */
[----:B------:R-:W-:-:S04]  /*0d00*/  LOP3.LUT R2, R0, 0x3, RZ, 0xc0, !PT ;  /* 0x0000000300027812 */ /* 0x000fc800078ec0ff */
[----:B------:R-:W-:-:S07]  /*0d10*/  ISETP.NE.AND P1, PT, R2, RZ, PT ;  /* 0x000000ff0200720c */ /* 0x000fce0003f25270 */
[----:B------:R-:W-:Y:S06]  /*0d20*/  @!P0 BRA `(.L_x_4) ;  /* 0x00000000007c8947 */ /* 0x000fec0003800000 */
[----:B------:R-:W1:Y:S01]  /*0d30*/  LDC.64 R8, c[0x0][0x380] ;  /* 0x0000e000ff087b82 */ /* 0x000e620000000a00 */
[-CC-:B------:R-:W-:Y:S02]  /*0d40*/  IMAD R27, R3, R0.reuse, R4.reuse ;  /* 0x00000000031b7224 */ /* 0x180fe400078e0204 */
[----:B------:R-:W-:-:S03]  /*0d50*/  IMAD R25, R5, R0, R4 ;  /* 0x0000000005197224 */ /* 0x000fc600078e0204 */
[----:B------:R-:W-:Y:S02]  /*0d60*/  IADD3 R11, PT, PT, R27, 0x1, RZ ;  /* 0x000000011b0b7810 */ /* 0x000fe40007ffe0ff */
[----:B------:R-:W2:Y:S01]  /*0d70*/  LDC.64 R6, c[0x0][0x388] ;  /* 0x0000e200ff067b82 */ /* 0x000ea20000000a00 */
[----:B------:R-:W-:Y:S02]  /*0d80*/  IADD3 R15, PT, PT, R25, 0x1, RZ ;  /* 0x00000001190f7810 */ /* 0x000fe40007ffe0ff */
[----:B------:R-:W-:Y:S02]  /*0d90*/  IADD3 R21, PT, PT, R27, 0x2, RZ ;  /* 0x000000021b157810 */ /* 0x000fe40007ffe0ff */
[----:B------:R-:W-:Y:S01]  /*0da0*/  IADD3 R23, PT, PT, R25, 0x2, RZ ;  /* 0x0000000219177810 */ /* 0x000fe20007ffe0ff */
[----:B-1----:R-:W-:-:S04]  /*0db0*/  IMAD.WIDE.U32 R16, R27, 0x8, R8 ;  /* 0x000000081b107825 */ /* 0x002fc800078e0008 */
[----:B------:R-:W-:Y:S02]  /*0dc0*/  IMAD.WIDE.U32 R10, R11, 0x8, R8 ;  /* 0x000000080b0a7825 */ /* 0x000fe400078e0008 */
[----:B0-----:R-:W3:Y:S02]  /*0dd0*/  LDG.E.64 R16, desc[UR4][R16.64] ;  /* 0x0000000410107981 */ /* 0x001ee4000c1e1b00 */
[--C-:B--2---:R-:W-:Y:S02]  /*0de0*/  IMAD.WIDE.U32 R18, R25, 0x8, R6.reuse ;  /* 0x0000000819127825 */ /* 0x104fe400078e0006 */
[----:B------:R-:W2:Y:S02]  /*0df0*/  LDG.E.64 R10, desc[UR4][R10.64] ;  /* 0x000000040a0a7981 */ /* 0x000ea4000c1e1b00 */
[----:B------:R-:W-:Y:S02]  /*0e00*/  IMAD.WIDE.U32 R14, R15, 0x8, R6 ;  /* 0x000000080f0e7825 */ /* 0x000fe400078e0006 */
[----:B------:R-:W3:Y:S02]  /*0e10*/  LDG.E.64 R18, desc[UR4][R18.64] ;  /* 0x0000000412127981 */ /* 0x000ee4000c1e1b00 */
[----:B------:R-:W-:-:S02]  /*0e20*/  IMAD.WIDE.U32 R20, R21, 0x8, R8 ;  /* 0x0000000815147825 */ /* 0x000fc400078e0008 */
[----:B------:R-:W2:Y:S02]  /*0e30*/  LDG.E.64 R14, desc[UR4][R14.64] ;  /* 0x000000040e0e7981 */ /* 0x000ea4000c1e1b00 */
[----:B------:R-:W-:Y:S01]  /*0e40*/  IMAD.WIDE.U32 R22, R23, 0x8, R6 ;  /* 0x0000000817167825 */ /* 0x000fe200078e0006 */
[----:B------:R-:W-:Y:S01]  /*0e50*/  IADD3 R27, PT, PT, R27, 0x3, RZ ;  /* 0x000000031b1b7810 */ /* 0x000fe20007ffe0ff */
[----:B------:R-:W4:Y:S01]  /*0e60*/  LDG.E.64 R20, desc[UR4][R20.64] ;  /* 0x0000000414147981 */ /* 0x000f22000c1e1b00 */
[----:B------:R-:W-:-:S03]  /*0e70*/  IADD3 R25, PT, PT, R25, 0x3, RZ ;  /* 0x0000000319197810 */ /* 0x000fc60007ffe0ff */
[----:B------:R-:W4:Y:S01]  /*0e80*/  LDG.E.64 R22, desc[UR4][R22.64] ;  /* 0x0000000416167981 */ /* 0x000f22000c1e1b00 */
[----:B------:R-:W-:-:S04]  /*0e90*/  IMAD.WIDE.U32 R8, R27, 0x8, R8 ;  /* 0x000000081b087825 */ /* 0x000fc800078e0008 */
[----:B------:R-:W-:Y:S02]  /*0ea0*/  IMAD.WIDE.U32 R6, R25, 0x8, R6 ;  /* 0x0000000819067825 */ /* 0x000fe400078e0006 */
[----:B------:R-:W5:Y:S04]  /*0eb0*/  LDG.E.64 R8, desc[UR4][R8.64] ;  /* 0x0000000408087981 */ /* 0x000f68000c1e1b00 */
[----:B------:R-:W5:Y:S01]  /*0ec0*/  LDG.E.64 R6, desc[UR4][R6.64] ;  /* 0x0000000406067981 */ /* 0x000f62000c1e1b00 */
[----:B------:R-:W-:Y:S01]  /*0ed0*/  IADD3 R4, PT, PT, R4, 0x4, RZ ;  /* 0x0000000404047810 */ /* 0x000fe20007ffe0ff */
[----:B---3--:R-:W-:-:S08]  /*0ee0*/  DFMA R16, R16, R18, R12 ;  /* 0x000000121010722b */ /* 0x008fd0000000000c */
[----:B--2---:R-:W-:-:S08]  /*0ef0*/  DFMA R10, R10, R14, R16 ;  /* 0x0000000e0a0a722b */ /* 0x004fd00000000010 */
[----:B----4-:R-:W-:-:S08]  /*0f00*/  DFMA R10, R20, R22, R10 ;  /* 0x00000016140a722b */ /* 0x010fd0000000000a */
[----:B-----5:R-:W-:-:S11]  /*0f10*/  DFMA R12, R8, R6, R10 ;  /* 0x00000006080c722b */ /* 0x020fd6000000000a */
.L_x_4:
[----:B------:R-:W-:Y:S05]  /*0f20*/  @!P1 BRA `(.L_x_2) ;  /* 0x00000000003c9947 */ /* 0x000fea0003800000 */
[----:B------:R-:W1:Y:S01]  /*0f30*/  LDC.64 R8, c[0x0][0x380] ;  /* 0x0000e000ff087b82 */ /* 0x000e620000000a00 */
[----:B------:R-:W-:Y:S01]  /*0f40*/  IADD3 R2, PT, PT, -R2, RZ, RZ ;  /* 0x000000ff02027210 */ /* 0x000fe20007ffe1ff */
[-CC-:B------:R-:W-:Y:S02]  /*0f50*/  IMAD R17, R5, R0.reuse, R4.reuse ;  /* 0x0000000005117224 */ /* 0x180fe400078e0204 */
[----:B------:R-:W-:-:S04]  /*0f60*/  IMAD R19, R3, R0, R4 ;  /* 0x0000000003137224 */ /* 0x000fc800078e0204 */
[----:B------:R-:W2:Y:S03]  /*0f70*/  LDC.64 R6, c[0x0][0x388] ;  /* 0x0000e200ff067b82 */ /* 0x000ea60000000a00 */
.L_x_5:
[----:B-1----:R-:W-:-:S04]  /*0f80*/  IMAD.WIDE.U32 R10, R19, 0x8, R8 ;  /* 0x00000008130a7825 */ /* 0x002fc800078e0008 */
[C---:B--2---:R-:W-:Y:S02]  /*0f90*/  IMAD.WIDE.U32 R14, R17.reuse, 0x8, R6 ;  /* 0x00000008110e7825 */ /* 0x044fe400078e0006 */
[----:B0-----:R-:W2:Y:S04]  /*0fa0*/  LDG.E.64 R10, desc[UR4][R10.64] ;  /* 0x000000040a0a7981 */ /* 0x001ea8000c1e1b00 */
[----:B------:R-:W2:Y:S01]  /*0fb0*/  LDG.E.64 R14, desc[UR4][R14.64] ;  /* 0x000000040e0e7981 */ /* 0x000ea2000c1e1b00 */
[----:B------:R-:W-:Y:S02]  /*0fc0*/  IADD3 R2, PT, PT, R2, 0x1, RZ ;  /* 0x0000000102027810 */ /* 0x000fe40007ffe0ff */
[----:B------:R-:W-:Y:S02]  /*0fd0*/  IADD3 R17, PT, PT, R17, 0x1, RZ ;  /* 0x0000000111117810 */ /* 0x000fe40007ffe0ff */
[----:B------:R-:W-:-:S02]  /*0fe0*/  ISETP.NE.AND P0, PT, R2, RZ, PT ;  /* 0x000000ff0200720c */ /* 0x000fc40003f05270 */
[----:B------:R-:W-:Y:S01]  /*0ff0*/  IADD3 R19, PT, PT, R19, 0x1, RZ ;  /* 0x0000000113137810 */ /* 0x000fe20007ffe0ff */
[----:B--2---:R-:W-:-:S10]  /*1000*/  DFMA R12, R10, R14, R12 ;  /* 0x0000000e0a0c722b */ /* 0x004fd4000000000c */
[----:B------:R-:W-:Y:S05]  /*1010*/  @P0 BRA `(.L_x_5) ;  /* 0xfffffffc00d80947 */ /* 0x000fea000383ffff */
.L_x_2:
[----:B------:R-:W1:Y:S01]  /*1020*/  LDC.64 R6, c[0x0][0x390] ;  /* 0x0000e400ff067b82 */ /* 0x000e620000000a00 */
[----:B------:R-:W-:-:S04]  /*1030*/  IMAD R3, R3, R0, R5 ;  /* 0x0000000003037224 */ /* 0x000fc800078e0205 */
[----:B-1----:R-:W-:-:S05]  /*1040*/  IMAD.WIDE R2, R3, 0x8, R6 ;  /* 0x0000000803027825 */ /* 0x002fca00078e0206 */
[----:B0-----:R-:W-:Y:S01]  /*1050*/  STG.E.64 desc[UR4][R2.64], R12 ;  /* 0x0000000c02007986 */ /* 0x001fe2000c101b04 */
[----:B------:R-:W-:Y:S05]  /*1060*/  EXIT ;  /* 0x000000000000794d */ /* 0x000fea0003800000 */
.L_x_6:
[----:B------:R-:W-:-:S00]  /*1070*/  BRA `(.L_x_6) ;  /* 0xfffffffc00fc7947 */ /* 0x000fc0000383ffff */
[----:B------:R-:W-:-:S00]  /*1080*/  NOP ;  /* 0x0000000000007918 */ /* 0x000fc00000000000 */
[----:B------:R-:W-:-:S00]  /*1090*/  NOP ;  /* 0x0000000000007918 */ /* 0x000fc00000000000 */
[----:B------:R-:W-:-:S00]  /*10a0*/  NOP ;  /* 0x0000000000007918 */ /* 0x000fc00000000000 */
[----:B------:R-:W-:-:S00]  /*10b0*/  NOP ;  /* 0x0000000000007918 */ /* 0x000fc00000000000 */
[----:B------:R-:W-:-:S00]  /*10c0*/  NOP ;  /* 0x0000000000007918 */ /* 0x000fc00000000000 */
[----:B------:R-:W-:-:S00]  /*10d0*/  NOP ;  /* 0x0000000000007918 */ /* 0x000fc00000000000 */
[----:B------:R-:W-:-:S00]  /*10e0*/  NOP ;  /* 0x0000000000007918 */ /* 0x000fc00000000000 */
[----:B------:R-:W-:-:S00]  /*10f0*/  NOP ;  /* 0x0000000000007918 */ /* 0x000fc00000000000 */
.L_x_37:


//--------------------- .text._Z9multiFastPdS_S_ii --------------------------
	.section	.text._Z9multiFastPdS_S_ii,"ax",@progbits
	.align	128
        .global         _Z9multiFastPdS_S_ii
        .type           _Z9multiFastPdS_S_ii,@function
        .size           _Z9multiFastPdS_S_ii,(.L_x_38 - _Z9multiFastPdS_S_ii)
        .other          _Z9multiFastPdS_S_ii,@"STO_CUDA_ENTRY STV_DEFAULT"
_Z9multiFastPdS_S_ii:
.text._Z9multiFastPdS_S_ii:
[----:B------:R-:W-:Y:S08]  /*0000*/  LDC R1, c[0x0][0x37c] ;  /* 0x0000df00ff017b82 */ /* 0x000ff00000000800 */
[----:B------:R-:W0:Y:S01]  /*0010*/  LDC.64 R8, c[0x0][0x398] ;  /* 0x0000e600ff087b82 */ /* 0x000e220000000a00 */
[----:B------:R-:W1:Y:S01]  /*0020*/  LDCU.64 UR6, c[0x0][0x358] ;  /* 0x00006b00ff0677ac */ /* 0x000e620008000a00 */
[----:B------:R-:W-:Y:S06]  /*0030*/  BSSY.RECONVERGENT B0, `(.L_x_7) ;  /* 0x00000e6000007945 */ /* 0x000fec0003800200 */
[----:B------:R-:W2:Y:S08]  /*0040*/  LDC R6, c[0x0][0x364] ;  /* 0x0000d900ff067b82 */ /* 0x000eb00000000800 */
[----:B------:R-:W-:Y:S01]  /*0050*/  S2UR UR4, SR_CTAID.Y ;  /* 0x00000000000479c3 */ /* 0x000fe20000002600 */
[----:B0-----:R-:W-:-:S07]  /*0060*/  IABS R5, R9 ;  /* 0x0000000900057213 */ /* 0x001fce0000000000 */
[----:B------:R-:W0:Y:S01]  /*0070*/  S2UR UR5, SR_CTAID.X ;  /* 0x00000000000579c3 */ /* 0x000e220000002500 */
[----:B------:R-:W3:Y:S07]  /*0080*/  I2F.RP R0, R5 ;  /* 0x0000000500007306 */ /* 0x000eee0000209400 */
[----:B------:R-:W0:Y:S01]  /*0090*/  LDC R10, c[0x0][0x360] ;  /* 0x0000d800ff0a7b82 */ /* 0x000e220000000800 */
[----:B---3--:R-:W3:Y:S02]  /*00a0*/  MUFU.RCP R0, R0 ;  /* 0x0000000000007308 */ /* 0x008ee40000001000 */
[----:B---3--:R-:W-:-:S06]  /*00b0*/  IADD3 R2, PT, PT, R0, 0xffffffe, RZ ;  /* 0x0ffffffe00027810 */ /* 0x008fcc0007ffe0ff */
[----:B------:R3:W4:Y:S02]  /*00c0*/  F2I.FTZ.U32.TRUNC.NTZ R3, R2 ;  /* 0x0000000200037305 */ /* 0x000724000021f000 */
[----:B---3--:R-:W-:Y:S01]  /*00d0*/  IMAD.MOV.U32 R2, RZ, RZ, RZ ;  /* 0x000000ffff027224 */ /* 0x008fe200078e00ff */
[----:B----4-:R-:W-:-:S05]  /*00e0*/  IADD3 R4, PT, PT, RZ, -R3, RZ ;  /* 0x80000003ff047210 */ /* 0x010fca0007ffe0ff */
[----:B------:R-:W-:Y:S01]  /*00f0*/  IMAD R7, R4, R5, RZ ;  /* 0x0000000504077224 */ /* 0x000fe200078e02ff */
[----:B------:R-:W-:-:S03]  /*0100*/  IABS R4, R8 ;  /* 0x0000000800047213 */ /* 0x000fc60000000000 */
[----:B------:R-:W-:Y:S01]  /*0110*/  IMAD.HI.U32 R3, R3, R7, R2 ;  /* 0x0000000703037227 */ /* 0x000fe200078e0002 */
[----:B------:R-:W-:-:S04]  /*0120*/  LOP3.LUT R2, R8, R9, RZ, 0x3c, !PT ;  /* 0x0000000908027212 */ /* 0x000fc800078e3cff */
[----:B------:R-:W-:Y:S01]  /*0130*/  ISETP.GE.AND P1, PT, R2, RZ, PT ;  /* 0x000000ff0200720c */ /* 0x000fe20003f26270 */
[----:B------:R-:W-:-:S04]  /*0140*/  IMAD.HI.U32 R0, R3, R4, RZ ;  /* 0x0000000403007227 */ /* 0x000fc800078e00ff */
[----:B------:R-:W-:Y:S01]  /*0150*/  VIADD R2, R9, 0xffffffff ;  /* 0xffffffff09027836 */ /* 0x000fe20000000000 */
[----:B------:R-:W-:-:S05]  /*0160*/  IADD3 R3, PT, PT, -R0, RZ, RZ ;  /* 0x000000ff00037210 */ /* 0x000fca0007ffe1ff */
[C---:B------:R-:W-:Y:S02]  /*0170*/  IMAD R4, R5.reuse, R3, R4 ;  /* 0x0000000305047224 */ /* 0x040fe400078e0204 */
[----:B------:R-:W0:Y:S03]  /*0180*/  S2R R3, SR_TID.X ;  /* 0x0000000000037919 */ /* 0x000e260000002100 */
[----:B------:R-:W-:-:S13]  /*0190*/  ISETP.GT.U32.AND P2, PT, R5, R4, PT ;  /* 0x000000040500720c */ /* 0x000fda0003f44070 */
[-C--:B------:R-:W-:Y:S01]  /*01a0*/  @!P2 IADD3 R4, PT, PT, R4, -R5.reuse, RZ ;  /* 0x800000050404a210 */ /* 0x080fe20007ffe0ff */
[----:B------:R-:W-:Y:S01]  /*01b0*/  @!P2 VIADD R0, R0, 0x1 ;  /* 0x000000010000a836 */ /* 0x000fe20000000000 */
[----:B------:R-:W-:Y:S02]  /*01c0*/  ISETP.NE.AND P2, PT, R9, RZ, PT ;  /* 0x000000ff0900720c */ /* 0x000fe40003f45270 */
[----:B------:R-:W-:Y:S02]  /*01d0*/  ISETP.GE.U32.AND P0, PT, R4, R5, PT ;  /* 0x000000050400720c */ /* 0x000fe40003f06070 */
[----:B------:R-:W2:Y:S01]  /*01e0*/  S2R R5, SR_TID.Y ;  /* 0x0000000000057919 */ /* 0x000ea20000002200 */
[----:B0-----:R-:W-:-:S10]  /*01f0*/  IMAD R23, R10, UR5, R3 ;  /* 0x000000050a177c24 */ /* 0x001fd4000f8e0203 */
[----:B------:R-:W-:Y:S02]  /*0200*/  @P0 IADD3 R0, PT, PT, R0, 0x1, RZ ;  /* 0x0000000100000810 */ /* 0x000fe40007ffe0ff */
[----:B------:R-:W-:Y:S02]  /*0210*/  ISETP.NE.AND P0, PT, R3, R2, PT ;  /* 0x000000020300720c */ /* 0x000fe40003f05270 */
[----:B------:R-:W-:Y:S02]  /*0220*/  @!P1 IADD3 R0, PT, PT, -R0, RZ, RZ ;  /* 0x000000ff00009210 */ /* 0x000fe40007ffe1ff */
[----:B------:R-:W-:-:S05]  /*0230*/  @!P2 LOP3.LUT R0, RZ, R9, RZ, 0x33, !PT ;  /* 0x00000009ff00a212 */ /* 0x000fca00078e33ff */
[----:B------:R-:W-:-:S05]  /*0240*/  IMAD R13, R0, R3, RZ ;  /* 0x00000003000d7224 */ /* 0x000fca00078e02ff */
[----:B------:R-:W-:-:S04]  /*0250*/  IADD3 R7, PT, PT, R0, R13, RZ ;  /* 0x0000000d00077210 */ /* 0x000fc80007ffe0ff */
[-C--:B------:R-:W-:Y:S01]  /*0260*/  SEL R4, R7, R8.reuse, P0 ;  /* 0x0000000807047207 */ /* 0x080fe20000000000 */
[----:B--2---:R-:W-:Y:S02]  /*0270*/  IMAD R7, R6, UR4, R5 ;  /* 0x0000000406077c24 */ /* 0x004fe4000f8e0205 */
[----:B------:R-:W-:Y:S01]  /*0280*/  IMAD R6, R9, R8, RZ ;  /* 0x0000000809067224 */ /* 0x000fe200078e02ff */
[----:B------:R-:W-:-:S13]  /*0290*/  ISETP.GE.U32.AND P0, PT, R13, R4, PT ;  /* 0x000000040d00720c */ /* 0x000fda0003f06070 */
[----:B-1----:R-:W-:Y:S05]  /*02a0*/  @P0 BRA `(.L_x_8) ;  /* 0x0000000800f80947 */ /* 0x002fea0003800000 */
[C---:B------:R-:W-:Y:S01]  /*02b0*/  IADD3 R10, PT, PT, -R13.reuse, R4, RZ ;  /* 0x000000040d0a7210 */ /* 0x040fe20007ffe1ff */
[----:B------:R-:W-:Y:S01]  /*02c0*/  IMAD.IADD R11, R13, 0x1, -R4 ;  /* 0x000000010d0b7824 */ /* 0x000fe200078e0a04 */
[----:B------:R-:W-:Y:S01]  /*02d0*/  BSSY.RECONVERGENT B1, `(.L_x_9) ;  /* 0x0000016000017945 */ /* 0x000fe20003800200 */
[----:B------:R-:W-:Y:S02]  /*02e0*/  MOV R25, R13 ;  /* 0x0000000d00197202 */ /* 0x000fe40000000f00 */
[----:B------:R-:W-:Y:S02]  /*02f0*/  LOP3.LUT P0, R14, R10, 0x3, RZ, 0xc0, !PT ;  /* 0x000000030a0e7812 */ /* 0x000fe4000780c0ff */
[----:B------:R-:W-:-:S11]  /*0300*/  ISETP.GT.U32.AND P1, PT, R11, -0x4, PT ;  /* 0xfffffffc0b00780c */ /* 0x000fd60003f24070 */
[----:B------:R-:W-:Y:S05]  /*0310*/  @!P0 BRA `(.L_x_10) ;  /* 0x0000000000448947 */ /* 0x000fea0003800000 */
[----:B------:R-:W0:Y:S01]  /*0320*/  S2UR UR5, SR_CgaCtaId ;  /* 0x00000000000579c3 */ /* 0x000e220000008800 */
[----:B------:R-:W-:Y:S01]  /*0330*/  UMOV UR4, 0x400 ;  /* 0x0000040000047882 */ /* 0x000fe20000000000 */
[--C-:B------:R-:W-:Y:S01]  /*0340*/  IMAD R12, R5, R8, R13.reuse ;  /* 0x00000008050c7224 */ /* 0x100fe200078e020d */
[----:B------:R-:W-:Y:S01]  /*0350*/  IADD3 R25, PT, PT, R13, R14, RZ ;  /* 0x0000000e0d197210 */ /* 0x000fe20007ffe0ff */
[----:B------:R-:W-:Y:S02]  /*0360*/  IMAD.MOV R14, RZ, RZ, -R14 ;  /* 0x000000ffff0e7224 */ /* 0x000fe400078e0a0e */
[----:B------:R-:W-:Y:S02]  /*0370*/  IMAD R17, R7, R8, R13 ;  /* 0x0000000807117224 */ /* 0x000fe400078e020d */
[----:B------:R-:W1:Y:S01]  /*0380*/  LDC.64 R10, c[0x0][0x380] ;  /* 0x0000e000ff0a7b82 */ /* 0x000e620000000a00 */
[----:B0-----:R-:W-:-:S06]  /*0390*/  ULEA UR4, UR5, UR4, 0x18 ;  /* 0x0000000405047291 */ /* 0x001fcc000f8ec0ff */
[----:B------:R-:W-:-:S07]  /*03a0*/  LEA R15, R12, UR4, 0x3 ;  /* 0x000000040c0f7c11 */ /* 0x000fce000f8e18ff */
.L_x_11:
[----:B-1----:R-:W-:-:S06]  /*03b0*/  IMAD.WIDE.U32 R12, R17, 0x8, R10 ;  /* 0x00000008110c7825 */ /* 0x002fcc00078e000a */
[----:B------:R-:W2:Y:S01]  /*03c0*/  LDG.E.64 R12, desc[UR6][R12.64] ;  /* 0x000000060c0c7981 */ /* 0x000ea2000c1e1b00 */
[----:B------:R-:W-:Y:S02]  /*03d0*/  IADD3 R14, PT, PT, R14, 0x1, RZ ;  /* 0x000000010e0e7810 */ /* 0x000fe40007ffe0ff */
[----:B------:R-:W-:Y:S02]  /*03e0*/  IADD3 R17, PT, PT, R17, 0x1, RZ ;  /* 0x0000000111117810 */ /* 0x000fe40007ffe0ff */
[----:B------:R-:W-:Y:S01]  /*03f0*/  ISETP.NE.AND P0, PT, R14, RZ, PT ;  /* 0x000000ff0e00720c */ /* 0x000fe20003f05270 */
[----:B--2---:R0:W-:Y:S02]  /*0400*/  STS.64 [R15], R12 ;  /* 0x0000000c0f007388 */ /* 0x0041e40000000a00 */
[----:B0-----:R-:W-:-:S10]  /*0410*/  VIADD R15, R15, 0x8 ;  /* 0x000000080f0f7836 */ /* 0x001fd40000000000 */
[----:B------:R-:W-:Y:S05]  /*0420*/  @P0 BRA `(.L_x_11) ;  /* 0xfffffffc00e00947 */ /* 0x000fea000383ffff */
.L_x_10:
[----:B------:R-:W-:Y:S05]  /*0430*/  BSYNC.RECONVERGENT B1 ;  /* 0x0000000000017941 */ /* 0x000fea0003800200 */
.L_x_9:
[----:B------:R-:W-:Y:S05]  /*0440*/  @P1 BRA `(.L_x_8) ;  /* 0x0000000800901947 */ /* 0x000fea0003800000 */
[----:B------:R-:W0:Y:S01]  /*0450*/  S2R R13, SR_CgaCtaId ;  /* 0x00000000000d7919 */ /* 0x000e220000008800 */
[----:B------:R-:W1:Y:S01]  /*0460*/  LDC.64 R10, c[0x0][0x380] ;  /* 0x0000e000ff0a7b82 */ /* 0x000e620000000a00 */
[----:B------:R-:W-:Y:S01]  /*0470*/  ISETP.GE.AND P0, PT, R25, R4, PT ;  /* 0x000000041900720c */ /* 0x000fe20003f06270 */
[----:B------:R-:W-:Y:S01]  /*0480*/  BSSY.RELIABLE B1, `(.L_x_12) ;  /* 0x000008b000017945 */ /* 0x000fe20003800100 */
[----:B------:R-:W-:-:S04]  /*0490*/  MOV R24, 0x400 ;  /* 0x0000040000187802 */ /* 0x000fc80000000f00 */
[----:B0-----:R-:W-:-:S07]  /*04a0*/  LEA R24, R13, R24, 0x18 ;  /* 0x000000180d187211 */ /* 0x001fce00078ec0ff */
[----:B------:R-:W-:Y:S05]  /*04b0*/  @P0 BRA `(.L_x_13) ;  /* 0x00000008001c0947 */ /* 0x000fea0003800000 */
[----:B------:R-:W-:Y:S01]  /*04c0*/  IADD3 R12, PT, PT, R4, -R25, RZ ;  /* 0x80000019040c7210 */ /* 0x000fe20007ffe0ff */
[----:B------:R-:W-:Y:S01]  /*04d0*/  BSSY.RECONVERGENT B2, `(.L_x_14) ;  /* 0x0000055000027945 */ /* 0x000fe20003800200 */
[----:B------:R-:W-:Y:S02]  /*04e0*/  PLOP3.LUT P0, PT, PT, PT, PT, 0x80, 0x8 ;  /* 0x000000000008781c */ /* 0x000fe40003f0f070 */
[----:B------:R-:W-:-:S13]  /*04f0*/  ISETP.GT.AND P1, PT, R12, 0xc, PT ;  /* 0x0000000c0c00780c */ /* 0x000fda0003f24270 */
[----:B------:R-:W-:Y:S05]  /*0500*/  @!P1 BRA `(.L_x_15) ;  /* 0x0000000400449947 */ /* 0x000fea0003800000 */
[----:B------:R-:W0:Y:S01]  /*0510*/  LDC.64 R12, c[0x0][0x380] ;  /* 0x0000e000ff0c7b82 */ /* 0x000e220000000a00 */
[----:B------:R-:W-:Y:S02]  /*0520*/  PLOP3.LUT P0, PT, PT, PT, PT, 0x8, 0x80 ;  /* 0x000000000080781c */ /* 0x000fe40003f0e170 */
[----:B------:R-:W-:-:S11]  /*0530*/  IADD3 R22, PT, PT, R4, -0xc, RZ ;  /* 0xfffffff404167810 */ /* 0x000fd60007ffe0ff */
.L_x_16:
[----:B---3--:R-:W-:-:S04]  /*0540*/  IMAD R15, R7, R8, R25 ;  /* 0x00000008070f7224 */ /* 0x008fc800078e0219 */
[C-C-:B0-----:R-:W-:Y:S01]  /*0550*/  IMAD.WIDE.U32 R18, R15.reuse, 0x8, R12.reuse ;  /* 0x000000080f127825 */ /* 0x141fe200078e000c */
[C---:B------:R-:W-:Y:S02]  /*0560*/  IADD3 R17, PT, PT, R15.reuse, 0x2, RZ ;  /* 0x000000020f117810 */ /* 0x040fe40007ffe0ff */
[C---:B------:R-:W-:Y:S01]  /*0570*/  IADD3 R29, PT, PT, R15.reuse, 0x3, RZ ;  /* 0x000000030f1d7810 */ /* 0x040fe20007ffe0ff */
[----:B------:R-:W-:Y:S02]  /*0580*/  VIADD R27, R15, 0x1 ;  /* 0x000000010f1b7836 */ /* 0x000fe40000000000 */
[----:B------:R-:W2:Y:S01]  /*0590*/  LDG.E.64 R18, desc[UR6][R18.64] ;  /* 0x0000000612127981 */ /* 0x000ea2000c1e1b00 */
[----:B------:R-:W-:-:S04]  /*05a0*/  IMAD.WIDE.U32 R14, R17, 0x8, R12 ;  /* 0x00000008110e7825 */ /* 0x000fc800078e000c */
[--C-:B------:R-:W-:Y:S02]  /*05b0*/  IMAD.WIDE.U32 R26, R27, 0x8, R12.reuse ;  /* 0x000000081b1a7825 */ /* 0x100fe400078e000c */
[----:B------:R-:W3:Y:S02]  /*05c0*/  LDG.E.64 R14, desc[UR6][R14.64] ;  /* 0x000000060e0e7981 */ /* 0x000ee4000c1e1b00 */
[----:B------:R-:W-:Y:S02]  /*05d0*/  IMAD.WIDE.U32 R28, R29, 0x8, R12 ;  /* 0x000000081d1c7825 */ /* 0x000fe400078e000c */
[----:B------:R-:W4:Y:S04]  /*05e0*/  LDG.E.64 R26, desc[UR6][R26.64] ;  /* 0x000000061a1a7981 */ /* 0x000f28000c1e1b00 */
[----:B------:R-:W5:Y:S01]  /*05f0*/  LDG.E.64 R28, desc[UR6][R28.64] ;  /* 0x000000061c1c7981 */ /* 0x000f62000c1e1b00 */
[----:B------:R-:W-:-:S04]  /*0600*/  IMAD R17, R5, R8, R25 ;  /* 0x0000000805117224 */ /* 0x000fc800078e0219 */
[----:B------:R-:W-:-:S05]  /*0610*/  IMAD R17, R17, 0x8, R24 ;  /* 0x0000000811117824 */ /* 0x000fca00078e0218 */
[----:B--2---:R0:W-:Y:S02]  /*0620*/  STS.64 [R17], R18 ;  /* 0x0000001211007388 */ /* 0x0041e40000000a00 */
[----:B0-----:R-:W-:-:S05]  /*0630*/  IADD3 R18, PT, PT, R25, 0x4, RZ ;  /* 0x0000000419127810 */ /* 0x001fca0007ffe0ff */
[----:B------:R-:W-:Y:S01]  /*0640*/  IMAD R19, R7, R8, R18 ;  /* 0x0000000807137224 */ /* 0x000fe200078e0212 */
[----:B----4-:R-:W-:Y:S04]  /*0650*/  STS.64 [R17+0x8], R26 ;  /* 0x0000081a11007388 */ /* 0x010fe80000000a00 */
[C---:B------:R-:W-:Y:S01]  /*0660*/  IADD3 R16, PT, PT, R19.reuse, 0x1, RZ ;  /* 0x0000000113107810 */ /* 0x040fe20007ffe0ff */
[----:B---3--:R0:W-:Y:S04]  /*0670*/  STS.64 [R17+0x10], R14 ;  /* 0x0000100e11007388 */ /* 0x0081e80000000a00 */
[----:B-----5:R2:W-:Y:S01]  /*0680*/  STS.64 [R17+0x18], R28 ;  /* 0x0000181c11007388 */ /* 0x0205e20000000a00 */
[----:B------:R-:W-:-:S06]  /*0690*/  IMAD.WIDE.U32 R20, R19, 0x8, R12 ;  /* 0x0000000813147825 */ /* 0x000fcc00078e000c */
[----:B------:R-:W3:Y:S01]  /*06a0*/  LDG.E.64 R20, desc[UR6][R20.64] ;  /* 0x0000000614147981 */ /* 0x000ee2000c1e1b00 */
[----:B0-----:R-:W-:Y:S02]  /*06b0*/  VIADD R15, R19, 0x2 ;  /* 0x00000002130f7836 */ /* 0x001fe40000000000 */
[----:B--2---:R-:W-:-:S04]  /*06c0*/  IMAD.WIDE.U32 R16, R16, 0x8, R12 ;  /* 0x0000000810107825 */ /* 0x004fc800078e000c */
[----:B------:R-:W-:Y:S02]  /*06d0*/  IMAD.WIDE.U32 R14, R15, 0x8, R12 ;  /* 0x000000080f0e7825 */ /* 0x000fe400078e000c */
[----:B------:R-:W2:Y:S04]  /*06e0*/  LDG.E.64 R16, desc[UR6][R16.64] ;  /* 0x0000000610107981 */ /* 0x000ea8000c1e1b00 */
[----:B------:R-:W4:Y:S01]  /*06f0*/  LDG.E.64 R14, desc[UR6][R14.64] ;  /* 0x000000060e0e7981 */ /* 0x000f22000c1e1b00 */
[----:B------:R-:W-:-:S05]  /*0700*/  IADD3 R19, PT, PT, R19, 0x3, RZ ;  /* 0x0000000313137810 */ /* 0x000fca0007ffe0ff */
[----:B------:R-:W-:-:S04]  /*0710*/  IMAD.WIDE.U32 R26, R19, 0x8, R12 ;  /* 0x00000008131a7825 */ /* 0x000fc800078e000c */
[----:B------:R-:W-:Y:S02]  /*0720*/  IMAD R19, R5, R8, R18 ;  /* 0x0000000805137224 */ /* 0x000fe400078e0212 */
[----:B------:R-:W-:Y:S01]  /*0730*/  VIADD R18, R25, 0x8 ;  /* 0x0000000819127836 */ /* 0x000fe20000000000 */
[----:B------:R-:W5:Y:S02]  /*0740*/  LDG.E.64 R26, desc[UR6][R26.64] ;  /* 0x000000061a1a7981 */ /* 0x000f64000c1e1b00 */
[----:B------:R-:W-:Y:S01]  /*0750*/  LEA R28, R19, R24, 0x3 ;  /* 0x00000018131c7211 */ /* 0x000fe200078e18ff */
[----:B------:R-:W-:-:S05]  /*0760*/  IMAD R29, R7, R8, R18 ;  /* 0x00000008071d7224 */ /* 0x000fca00078e0212 */
[C---:B------:R-:W-:Y:S01]  /*0770*/  IADD3 R19, PT, PT, R29.reuse, 0x2, RZ ;  /* 0x000000021d137810 */ /* 0x040fe20007ffe0ff */
[----:B---3--:R0:W-:Y:S04]  /*0780*/  STS.64 [R28], R20 ;  /* 0x000000141c007388 */ /* 0x0081e80000000a00 */
[----:B--2---:R2:W-:Y:S01]  /*0790*/  STS.64 [R28+0x8], R16 ;  /* 0x000008101c007388 */ /* 0x0045e20000000a00 */
[----:B0-----:R-:W-:-:S03]  /*07a0*/  IMAD.WIDE.U32 R20, R29, 0x8, R12 ;  /* 0x000000081d147825 */ /* 0x001fc600078e000c */
[----:B----4-:R0:W-:Y:S04]  /*07b0*/  STS.64 [R28+0x10], R14 ;  /* 0x0000100e1c007388 */ /* 0x0101e80000000a00 */
[----:B------:R-:W3:Y:S01]  /*07c0*/  LDG.E.64 R20, desc[UR6][R20.64] ;  /* 0x0000000614147981 */ /* 0x000ee2000c1e1b00 */
[----:B--2---:R-:W-:-:S05]  /*07d0*/  IADD3 R17, PT, PT, R29, 0x1, RZ ;  /* 0x000000011d117810 */ /* 0x004fca0007ffe0ff */
[----:B0-----:R-:W-:-:S04]  /*07e0*/  IMAD.WIDE.U32 R14, R17, 0x8, R12 ;  /* 0x00000008110e7825 */ /* 0x001fc800078e000c */
[----:B------:R-:W-:Y:S02]  /*07f0*/  IMAD.WIDE.U32 R16, R19, 0x8, R12 ;  /* 0x0000000813107825 */ /* 0x000fe400078e000c */
[----:B------:R-:W2:Y:S04]  /*0800*/  LDG.E.64 R14, desc[UR6][R14.64] ;  /* 0x000000060e0e7981 */ /* 0x000ea8000c1e1b00 */
[----:B------:R-:W4:Y:S01]  /*0810*/  LDG.E.64 R16, desc[UR6][R16.64] ;  /* 0x0000000610107981 */ /* 0x000f22000c1e1b00 */
[----:B------:R-:W-:-:S03]  /*0820*/  IMAD R19, R5, R8, R18 ;  /* 0x0000000805137224 */ /* 0x000fc600078e0212 */
[----:B-----5:R0:W-:Y:S01]  /*0830*/  STS.64 [R28+0x18], R26 ;  /* 0x0000181a1c007388 */ /* 0x0201e20000000a00 */
[----:B------:R-:W-:Y:S01]  /*0840*/  VIADD R29, R29, 0x3 ;  /* 0x000000031d1d7836 */ /* 0x000fe20000000000 */
[----:B0-----:R-:W-:-:S03]  /*0850*/  IADD3 R26, PT, PT, R25, 0xc, RZ ;  /* 0x0000000c191a7810 */ /* 0x001fc60007ffe0ff */
[----:B------:R-:W-:Y:S01]  /*0860*/  IMAD.WIDE.U32 R28, R29, 0x8, R12 ;  /* 0x000000081d1c7825 */ /* 0x000fe200078e000c */
[----:B------:R-:W-:-:S03]  /*0870*/  LEA R27, R19, R24, 0x3 ;  /* 0x00000018131b7211 */ /* 0x000fc600078e18ff */
[----:B------:R-:W-:Y:S02]  /*0880*/  IMAD R19, R7, R8, R26 ;  /* 0x0000000807137224 */ /* 0x000fe400078e021a */
[----:B------:R-:W5:Y:S02]  /*0890*/  LDG.E.64 R28, desc[UR6][R28.64] ;  /* 0x000000061c1c7981 */ /* 0x000f64000c1e1b00 */
[C---:B------:R-:W-:Y:S02]  /*08a0*/  VIADD R18, R19.reuse, 0x1 ;  /* 0x0000000113127836 */ /* 0x040fe40000000000 */
[----:B---3--:R0:W-:Y:S02]  /*08b0*/  STS.64 [R27], R20 ;  /* 0x000000141b007388 */ /* 0x0081e40000000a00 */
[----:B0-----:R-:W-:Y:S02]  /*08c0*/  IADD3 R21, PT, PT, R19, 0x3, RZ ;  /* 0x0000000313157810 */ /* 0x001fe40007ffe0ff */
[----:B--2---:R0:W-:Y:S04]  /*08d0*/  STS.64 [R27+0x8], R14 ;  /* 0x0000080e1b007388 */ /* 0x0041e80000000a00 */
[----:B----4-:R2:W-:Y:S01]  /*08e0*/  STS.64 [R27+0x10], R16 ;  /* 0x000010101b007388 */ /* 0x0105e20000000a00 */
[----:B------:R-:W-:-:S06]  /*08f0*/  IMAD.WIDE.U32 R20, R21, 0x8, R12 ;  /* 0x0000000815147825 */ /* 0x000fcc00078e000c */
[----:B------:R-:W3:Y:S01]  /*0900*/  LDG.E.64 R20, desc[UR6][R20.64] ;  /* 0x0000000614147981 */ /* 0x000ee2000c1e1b00 */
[C---:B0-----:R-:W-:Y:S01]  /*0910*/  IMAD.WIDE.U32 R14, R19.reuse, 0x8, R12 ;  /* 0x00000008130e7825 */ /* 0x041fe200078e000c */
[----:B--2---:R-:W-:-:S03]  /*0920*/  IADD3 R17, PT, PT, R19, 0x2, RZ ;  /* 0x0000000213117810 */ /* 0x004fc60007ffe0ff */
[--C-:B------:R-:W-:Y:S02]  /*0930*/  IMAD.WIDE.U32 R18, R18, 0x8, R12.reuse ;  /* 0x0000000812127825 */ /* 0x100fe400078e000c */
[----:B------:R-:W2:Y:S02]  /*0940*/  LDG.E.64 R14, desc[UR6][R14.64] ;  /* 0x000000060e0e7981 */ /* 0x000ea4000c1e1b00 */
[----:B------:R-:W-:Y:S02]  /*0950*/  IMAD.WIDE.U32 R16, R17, 0x8, R12 ;  /* 0x0000000811107825 */ /* 0x000fe400078e000c */
[----:B------:R-:W4:Y:S04]  /*0960*/  LDG.E.64 R18, desc[UR6][R18.64] ;  /* 0x0000000612127981 */ /* 0x000f28000c1e1b00 */
[----:B------:R-:W4:Y:S04]  /*0970*/  LDG.E.64 R16, desc[UR6][R16.64] ;  /* 0x0000000610107981 */ /* 0x000f28000c1e1b00 */
[----:B-----5:R0:W-:Y:S01]  /*0980*/  STS.64 [R27+0x18], R28 ;  /* 0x0000181c1b007388 */ /* 0x0201e20000000a00 */
[----:B------:R-:W-:Y:S01]  /*0990*/  IADD3 R25, PT, PT, R25, 0x10, RZ ;  /* 0x0000001019197810 */ /* 0x000fe20007ffe0ff */
[----:B0-----:R-:W-:-:S04]  /*09a0*/  IMAD R27, R5, R8, R26 ;  /* 0x00000008051b7224 */ /* 0x001fc800078e021a */
[----:B------:R-:W-:Y:S01]  /*09b0*/  IMAD R27, R27, 0x8, R24 ;  /* 0x000000081b1b7824 */ /* 0x000fe200078e0218 */
[----:B------:R-:W-:-:S04]  /*09c0*/  ISETP.GE.AND P1, PT, R25, R22, PT ;  /* 0x000000161900720c */ /* 0x000fc80003f26270 */
[----:B---3--:R3:W-:Y:S04]  /*09d0*/  STS.64 [R27+0x18], R20 ;  /* 0x000018141b007388 */ /* 0x0087e80000000a00 */
[----:B--2---:R3:W-:Y:S04]  /*09e0*/  STS.64 [R27], R14 ;  /* 0x0000000e1b007388 */ /* 0x0047e80000000a00 */
[----:B----4-:R3:W-:Y:S04]  /*09f0*/  STS.64 [R27+0x8], R18 ;  /* 0x000008121b007388 */ /* 0x0107e80000000a00 */
[----:B------:R3:W-:Y:S01]  /*0a00*/  STS.64 [R27+0x10], R16 ;  /* 0x000010101b007388 */ /* 0x0007e20000000a00 */
[----:B------:R-:W-:Y:S05]  /*0a10*/  @!P1 BRA `(.L_x_16) ;  /* 0xfffffff800c89947 */ /* 0x000fea000383ffff */
.L_x_15:
[----:B------:R-:W-:Y:S05]  /*0a20*/  BSYNC.RECONVERGENT B2 ;  /* 0x0000000000027941 */ /* 0x000fea0003800200 */
.L_x_14:
[----:B------:R-:W-:Y:S01]  /*0a30*/  IADD3 R12, PT, PT, R4, -R25, RZ ;  /* 0x80000019040c7210 */ /* 0x000fe20007ffe0ff */
[----:B------:R-:W-:Y:S03]  /*0a40*/  BSSY.RECONVERGENT B2, `(.L_x_17) ;  /* 0x000002b000027945 */ /* 0x000fe60003800200 */
[----:B------:R-:W-:-:S13]  /*0a50*/  ISETP.GT.AND P1, PT, R12, 0x4, PT ;  /* 0x000000040c00780c */ /* 0x000fda0003f24270 */
[----:B------:R-:W-:Y:S05]  /*0a60*/  @!P1 BRA `(.L_x_18) ;  /* 0x0000000000a09947 */ /* 0x000fea0003800000 */
[----:B------:R-:W0:Y:S01]  /*0a70*/  LDC.64 R12, c[0x0][0x380] ;  /* 0x0000e000ff0c7b82 */ /* 0x000e220000000a00 */
[----:B---3--:R-:W-:-:S04]  /*0a80*/  IMAD R15, R7, R8, R25 ;  /* 0x00000008070f7224 */ /* 0x008fc800078e0219 */
[C---:B------:R-:W-:Y:S01]  /*0a90*/  VIADD R19, R15.reuse, 0x1 ;  /* 0x000000010f137836 */ /* 0x040fe20000000000 */
[C---:B------:R-:W-:Y:S01]  /*0aa0*/  IADD3 R17, PT, PT, R15.reuse, 0x2, RZ ;  /* 0x000000020f117810 */ /* 0x040fe20007ffe0ff */
[C---:B0-----:R-:W-:Y:S01]  /*0ab0*/  IMAD.WIDE.U32 R20, R15.reuse, 0x8, R12 ;  /* 0x000000080f147825 */ /* 0x041fe200078e000c */
[----:B------:R-:W-:-:S03]  /*0ac0*/  IADD3 R15, PT, PT, R15, 0x3, RZ ;  /* 0x000000030f0f7810 */ /* 0x000fc60007ffe0ff */
[--C-:B------:R-:W-:Y:S02]  /*0ad0*/  IMAD.WIDE.U32 R16, R17, 0x8, R12.reuse ;  /* 0x0000000811107825 */ /* 0x100fe400078e000c */
[----:B------:R-:W2:Y:S02]  /*0ae0*/  LDG.E.64 R20, desc[UR6][R20.64] ;  /* 0x0000000614147981 */ /* 0x000ea4000c1e1b00 */
[--C-:B------:R-:W-:Y:S02]  /*0af0*/  IMAD.WIDE.U32 R14, R15, 0x8, R12.reuse ;  /* 0x000000080f0e7825 */ /* 0x100fe400078e000c */
[----:B------:R-:W3:Y:S02]  /*0b00*/  LDG.E.64 R16, desc[UR6][R16.64] ;  /* 0x0000000610107981 */ /* 0x000ee4000c1e1b00 */
[----:B------:R-:W-:Y:S02]  /*0b10*/  IMAD.WIDE.U32 R18, R19, 0x8, R12 ;  /* 0x0000000813127825 */ /* 0x000fe400078e000c */
[----:B------:R-:W4:Y:S04]  /*0b20*/  LDG.E.64 R14, desc[UR6][R14.64] ;  /* 0x000000060e0e7981 */ /* 0x000f28000c1e1b00 */
[----:B------:R-:W5:Y:S01]  /*0b30*/  LDG.E.64 R18, desc[UR6][R18.64] ;  /* 0x0000000612127981 */ /* 0x000f62000c1e1b00 */
[----:B------:R-:W-:Y:S01]  /*0b40*/  IADD3 R22, PT, PT, R25, 0x4, RZ ;  /* 0x0000000419167810 */ /* 0x000fe20007ffe0ff */
[----:B------:R-:W-:-:S04]  /*0b50*/  IMAD R27, R5, R8, R25 ;  /* 0x00000008051b7224 */ /* 0x000fc800078e0219 */
[----:B------:R-:W-:Y:S02]  /*0b60*/  IMAD R27, R27, 0x8, R24 ;  /* 0x000000081b1b7824 */ /* 0x000fe400078e0218 */
[----:B------:R-:W-:-:S04]  /*0b70*/  IMAD R29, R7, R8, R22 ;  /* 0x00000008071d7224 */ /* 0x000fc800078e0216 */
[C---:B------:R-:W-:Y:S01]  /*0b80*/  VIADD R26, R29.reuse, 0x2 ;  /* 0x000000021d1a7836 */ /* 0x040fe20000000000 */
[C---:B------:R-:W-:Y:S01]  /*0b90*/  IADD3 R28, PT, PT, R29.reuse, 0x1, RZ ;  /* 0x000000011d1c7810 */ /* 0x040fe20007ffe0ff */
[----:B--2---:R-:W-:Y:S04]  /*0ba0*/  STS.64 [R27], R20 ;  /* 0x000000141b007388 */ /* 0x004fe80000000a00 */
[----:B---3--:R0:W-:Y:S04]  /*0bb0*/  STS.64 [R27+0x10], R16 ;  /* 0x000010101b007388 */ /* 0x0081e80000000a00 */
[----:B----4-:R2:W-:Y:S04]  /*0bc0*/  STS.64 [R27+0x18], R14 ;  /* 0x0000180e1b007388 */ /* 0x0105e80000000a00 */
[----:B-----5:R3:W-:Y:S01]  /*0bd0*/  STS.64 [R27+0x8], R18 ;  /* 0x000008121b007388 */ /* 0x0207e20000000a00 */
[C---:B0-----:R-:W-:Y:S01]  /*0be0*/  IADD3 R17, PT, PT, R29.reuse, 0x3, RZ ;  /* 0x000000031d117810 */ /* 0x041fe20007ffe0ff */
[----:B--2---:R-:W-:-:S04]  /*0bf0*/  IMAD.WIDE.U32 R14, R29, 0x8, R12 ;  /* 0x000000081d0e7825 */ /* 0x004fc800078e000c */
[--C-:B------:R-:W-:Y:S01]  /*0c00*/  IMAD.WIDE.U32 R28, R28, 0x8, R12.reuse ;  /* 0x000000081c1c7825 */ /* 0x100fe200078e000c */
[----:B------:R-:W2:Y:S03]  /*0c10*/  LDG.E.64 R20, desc[UR6][R14.64] ;  /* 0x000000060e147981 */ /* 0x000ea6000c1e1b00 */
[--C-:B---3--:R-:W-:Y:S02]  /*0c20*/  IMAD.WIDE.U32 R26, R26, 0x8, R12.reuse ;  /* 0x000000081a1a7825 */ /* 0x108fe400078e000c */
[----:B------:R-:W3:Y:S02]  /*0c30*/  LDG.E.64 R28, desc[UR6][R28.64] ;  /* 0x000000061c1c7981 */ /* 0x000ee4000c1e1b00 */
[----:B------:R-:W-:Y:S02]  /*0c40*/  IMAD.WIDE.U32 R12, R17, 0x8, R12 ;  /* 0x00000008110c7825 */ /* 0x000fe400078e000c */
[----:B------:R-:W4:Y:S04]  /*0c50*/  LDG.E.64 R26, desc[UR6][R26.64] ;  /* 0x000000061a1a7981 */ /* 0x000f28000c1e1b00 */
[----:B------:R-:W5:Y:S01]  /*0c60*/  LDG.E.64 R12, desc[UR6][R12.64] ;  /* 0x000000060c0c7981 */ /* 0x000f62000c1e1b00 */
[----:B------:R-:W-:-:S05]  /*0c70*/  IMAD R17, R5, R8, R22 ;  /* 0x0000000805117224 */ /* 0x000fca00078e0216 */
[----:B------:R-:W-:Y:S01]  /*0c80*/  LEA R17, R17, R24, 0x3 ;  /* 0x0000001811117211 */ /* 0x000fe200078e18ff */
[----:B------:R-:W-:Y:S01]  /*0c90*/  VIADD R25, R25, 0x8 ;  /* 0x0000000819197836 */ /* 0x000fe20000000000 */
[----:B------:R-:W-:-:S03]  /*0ca0*/  PLOP3.LUT P0, PT, PT, PT, PT, 0x8, 0x80 ;  /* 0x000000000080781c */ /* 0x000fc60003f0e170 */
[----:B--2---:R0:W-:Y:S04]  /*0cb0*/  STS.64 [R17], R20 ;  /* 0x0000001411007388 */ /* 0x0041e80000000a00 */
[----:B---3--:R0:W-:Y:S04]  /*0cc0*/  STS.64 [R17+0x8], R28 ;  /* 0x0000081c11007388 */ /* 0x0081e80000000a00 */
[----:B----4-:R0:W-:Y:S04]  /*0cd0*/  STS.64 [R17+0x10], R26 ;  /* 0x0000101a11007388 */ /* 0x0101e80000000a00 */
[----:B-----5:R0:W-:Y:S02]  /*0ce0*/  STS.64 [R17+0x18], R12 ;  /* 0x0000180c11007388 */ /* 0x0201e40000000a00 */
.L_x_18:
[----:B------:R-:W-:Y:S05]  /*0cf0*/  BSYNC.RECONVERGENT B2 ;  /* 0x0000000000027941 */ /* 0x000fea0003800200 */
.L_x_17:
[----:B------:R-:W-:-:S13]  /*0d00*/  ISETP.NE.OR P0, PT, R25, R4, P0 ;  /* 0x000000041900720c */ /* 0x000fda0000705670 */
[----:B------:R-:W-:Y:S05]  /*0d10*/  @!P0 BREAK.RELIABLE B1 ;  /* 0x0000000000018942 */ /* 0x000fea0003800100 */
[----:B------:R-:W-:Y:S05]  /*0d20*/  @!P0 BRA `(.L_x_8) ;  /* 0x0000000000588947 */ /* 0x000fea0003800000 */
.L_x_13:
[----:B------:R-:W-:Y:S05]  /*0d30*/  BSYNC.RELIABLE B1 ;  /* 0x0000000000017941 */ /* 0x000fea0003800100 */
.L_x_12:
[----:B--23--:R-:W-:-:S04]  /*0d40*/  IMAD R19, R7, R8, R25 ;  /* 0x0000000807137224 */ /* 0x00cfc800078e0219 */
[C---:B------:R-:W-:Y:S01]  /*0d50*/  VIADD R15, R19.reuse, 0x3 ;  /* 0x00000003130f7836 */ /* 0x040fe20000000000 */
[C---:B0-----:R-:W-:Y:S02]  /*0d60*/  IADD3 R17, PT, PT, R19.reuse, 0x1, RZ ;  /* 0x0000000113117810 */ /* 0x041fe40007ffe0ff */
[C---:B------:R-:W-:Y:S01]  /*0d70*/  IADD3 R13, PT, PT, R19.reuse, 0x2, RZ ;  /* 0x00000002130d7810 */ /* 0x040fe20007ffe0ff */
[----:B-1----:R-:W-:-:S04]  /*0d80*/  IMAD.WIDE.U32 R18, R19, 0x8, R10 ;  /* 0x0000000813127825 */ /* 0x002fc800078e000a */
[--C-:B------:R-:W-:Y:S02]  /*0d90*/  IMAD.WIDE.U32 R16, R17, 0x8, R10.reuse ;  /* 0x0000000811107825 */ /* 0x100fe400078e000a */
[----:B------:R-:W2:Y:S02]  /*0da0*/  LDG.E.64 R18, desc[UR6][R18.64] ;  /* 0x0000000612127981 */ /* 0x000ea4000c1e1b00 */
[--C-:B------:R-:W-:Y:S02]  /*0db0*/  IMAD.WIDE.U32 R12, R13, 0x8, R10.reuse ;  /* 0x000000080d0c7825 */ /* 0x100fe400078e000a */
[----:B------:R-:W3:Y:S02]  /*0dc0*/  LDG.E.64 R16, desc[UR6][R16.64] ;  /* 0x0000000610107981 */ /* 0x000ee4000c1e1b00 */
[----:B------:R-:W-:Y:S02]  /*0dd0*/  IMAD.WIDE.U32 R14, R15, 0x8, R10 ;  /* 0x000000080f0e7825 */ /* 0x000fe400078e000a */
[----:B------:R-:W4:Y:S04]  /*0de0*/  LDG.E.64 R12, desc[UR6][R12.64] ;  /* 0x000000060c0c7981 */ /* 0x000f28000c1e1b00 */
[----:B------:R-:W5:Y:S01]  /*0df0*/  LDG.E.64 R14, desc[UR6][R14.64] ;  /* 0x000000060e0e7981 */ /* 0x000f62000c1e1b00 */
[----:B------:R-:W-:-:S05]  /*0e00*/  IMAD R21, R5, R8, R25 ;  /* 0x0000000805157224 */ /* 0x000fca00078e0219 */
[----:B------:R-:W-:Y:S02]  /*0e10*/  LEA R21, R21, R24, 0x3 ;  /* 0x0000001815157211 */ /* 0x000fe400078e18ff */
[----:B------:R-:W-:-:S04]  /*0e20*/  IADD3 R25, PT, PT, R25, 0x4, RZ ;  /* 0x0000000419197810 */ /* 0x000fc80007ffe0ff */
[----:B------:R-:W-:Y:S01]  /*0e30*/  ISETP.NE.AND P0, PT, R25, R4, PT ;  /* 0x000000041900720c */ /* 0x000fe20003f05270 */
[----:B--2---:R2:W-:Y:S04]  /*0e40*/  STS.64 [R21], R18 ;  /* 0x0000001215007388 */ /* 0x0045e80000000a00 */
[----:B---3--:R2:W-:Y:S04]  /*0e50*/  STS.64 [R21+0x8], R16 ;  /* 0x0000081015007388 */ /* 0x0085e80000000a00 */
[----:B----4-:R2:W-:Y:S04]  /*0e60*/  STS.64 [R21+0x10], R12 ;  /* 0x0000100c15007388 */ /* 0x0105e80000000a00 */
[----:B-----5:R2:W-:Y:S01]  /*0e70*/  STS.64 [R21+0x18], R14 ;  /* 0x0000180e15007388 */ /* 0x0205e20000000a00 */
[----:B------:R-:W-:Y:S05]  /*0e80*/  @P0 BRA `(.L_x_12) ;  /* 0xfffffffc00ac0947 */ /* 0x000fea000383ffff */
.L_x_8:
[----:B------:R-:W-:Y:S05]  /*0e90*/  BSYNC.RECONVERGENT B0 ;  /* 0x0000000000007941 */ /* 0x000fea0003800200 */
.L_x_7:
[----:B------:R-:W-:Y:S05]  /*0ea0*/  WARPSYNC.ALL ;  /* 0x0000000000007948 */ /* 0x000fea0003800000 */
[----:B------:R-:W4:Y:S01]  /*0eb0*/  S2UR UR5, SR_CgaCtaId ;  /* 0x00000000000579c3 */ /* 0x000f220000008800 */
[----:B--23--:R-:W-:Y:S01]  /*0ec0*/  IMAD R15, R0, R5, RZ ;  /* 0x00000005000f7224 */ /* 0x00cfe200078e02ff */
[----:B------:R-:W-:Y:S01]  /*0ed0*/  ISETP.NE.AND P0, PT, R5, R2, PT ;  /* 0x000000020500720c */ /* 0x000fe20003f05270 */
[----:B------:R-:W-:Y:S01]  /*0ee0*/  UMOV UR4, 0x400 ;  /* 0x0000040000047882 */ /* 0x000fe20000000000 */
[----:B------:R-:W-:Y:S01]  /*0ef0*/  SHF.L.U32 R6, R6, 0x3, RZ ;  /* 0x0000000306067819 */ /* 0x000fe200000006ff */
[----:B-1----:R-:W-:Y:S01]  /*0f00*/  IMAD.IADD R11, R0, 0x1, R15 ;  /* 0x00000001000b7824 */ /* 0x002fe200078e020f */
[----:B------:R-:W-:Y:S04]  /*0f10*/  BSSY.RECONVERGENT B0, `(.L_x_19) ;  /* 0x00000bf000007945 */ /* 0x000fe80003800200 */
[----:B------:R-:W-:-:S04]  /*0f20*/  SEL R0, R11, R8, P0 ;  /* 0x000000080b007207 */ /* 0x000fc80000000000 */
[----:B------:R-:W-:Y:S01]  /*0f30*/  ISETP.GE.U32.AND P0, PT, R15, R0, PT ;  /* 0x000000000f00720c */ /* 0x000fe20003f06070 */
[----:B----4-:R-:W-:-:S06]  /*0f40*/  ULEA UR4, UR5, UR4, 0x18 ;  /* 0x0000000405047291 */ /* 0x010fcc000f8ec0ff */
[----:B------:R-:W-:-:S06]  /*0f50*/  IADD3 R2, PT, PT, R6, UR4, RZ ;  /* 0x0000000406027c10 */ /* 0x000fcc000fffe0ff */
[----:B------:R-:W-:Y:S05]  /*0f60*/  @P0 BRA `(.L_x_20) ;  /* 0x0000000800e40947 */ /* 0x000fea0003800000 */
[----:B------:R-:W-:Y:S01]  /*0f70*/  IMAD.IADD R4, R0, 0x1, -R15 ;  /* 0x0000000100047824 */ /* 0x000fe200078e0a0f */
[----:B------:R-:W-:Y:S01]  /*0f80*/  IADD3 R10, PT, PT, R15, -R0, RZ ;  /* 0x800000000f0a7210 */ /* 0x000fe20007ffe0ff */
[----:B------:R-:W-:Y:S01]  /*0f90*/  BSSY.RECONVERGENT B1, `(.L_x_21) ;  /* 0x0000014000017945 */ /* 0x000fe20003800200 */
[----:B0-----:R-:W-:Y:S02]  /*0fa0*/  MOV R27, R15 ;  /* 0x0000000f001b7202 */ /* 0x001fe40000000f00 */
[----:B------:R-:W-:Y:S02]  /*0fb0*/  LOP3.LUT P0, R4, R4, 0x3, RZ, 0xc0, !PT ;  /* 0x0000000304047812 */ /* 0x000fe4000780c0ff */
[----:B------:R-:W-:-:S11]  /*0fc0*/  ISETP.GT.U32.AND P1, PT, R10, -0x4, PT ;  /* 0xfffffffc0a00780c */ /* 0x000fd60003f24070 */
[----:B------:R-:W-:Y:S05]  /*0fd0*/  @!P0 BRA `(.L_x_22) ;  /* 0x00000000003c8947 */ /* 0x000fea0003800000 */
[----:B------:R-:W0:Y:S01]  /*0fe0*/  LDC.64 R10, c[0x0][0x388] ;  /* 0x0000e200ff0a7b82 */ /* 0x000e220000000a00 */
[--C-:B------:R-:W-:Y:S01]  /*0ff0*/  IMAD R13, R3, R8, R15.reuse ;  /* 0x00000008030d7224 */ /* 0x100fe200078e020f */
[----:B------:R-:W-:Y:S01]  /*1000*/  IADD3 R27, PT, PT, R15, R4, RZ ;  /* 0x000000040f1b7210 */ /* 0x000fe20007ffe0ff */
[----:B------:R-:W-:Y:S01]  /*1010*/  IMAD R17, R23, R8, R15 ;  /* 0x0000000817117224 */ /* 0x000fe200078e020f */
[----:B------:R-:W-:Y:S01]  /*1020*/  IADD3 R4, PT, PT, -R4, RZ, RZ ;  /* 0x000000ff04047210 */ /* 0x000fe20007ffe1ff */
[----:B------:R-:W-:-:S04]  /*1030*/  IMAD R13, R13, 0x8, R6 ;  /* 0x000000080d0d7824 */ /* 0x000fc800078e0206 */
[----:B------:R-:W-:-:S07]  /*1040*/  VIADD R15, R13, UR4 ;  /* 0x000000040d0f7c36 */ /* 0x000fce0008000000 */
.L_x_23:
[----:B0-----:R-:W-:-:S06]  /*1050*/  IMAD.WIDE.U32 R12, R17, 0x8, R10 ;  /* 0x00000008110c7825 */ /* 0x001fcc00078e000a */
[----:B------:R-:W2:Y:S01]  /*1060*/  LDG.E.64 R12, desc[UR6][R12.64] ;  /* 0x000000060c0c7981 */ /* 0x000ea2000c1e1b00 */
[----:B------:R-:W-:Y:S02]  /*1070*/  IADD3 R4, PT, PT, R4, 0x1, RZ ;  /* 0x0000000104047810 */ /* 0x000fe40007ffe0ff */
[----:B------:R-:W-:Y:S02]  /*1080*/  IADD3 R17, PT, PT, R17, 0x1, RZ ;  /* 0x0000000111117810 */ /* 0x000fe40007ffe0ff */
[----:B------:R-:W-:Y:S01]  /*1090*/  ISETP.NE.AND P0, PT, R4, RZ, PT ;  /* 0x000000ff0400720c */ /* 0x000fe20003f05270 */
[----:B--2---:R0:W-:Y:S02]  /*10a0*/  STS.64 [R15], R12 ;  /* 0x0000000c0f007388 */ /* 0x0041e40000000a00 */
[----:B0-----:R-:W-:-:S10]  /*10b0*/  VIADD R15, R15, 0x8 ;  /* 0x000000080f0f7836 */ /* 0x001fd40000000000 */
[----:B------:R-:W-:Y:S05]  /*10c0*/  @P0 BRA `(.L_x_23) ;  /* 0xfffffffc00e00947 */ /* 0x000fea000383ffff */
.L_x_22:
[----:B------:R-:W-:Y:S05]  /*10d0*/  BSYNC.RECONVERGENT B1 ;  /* 0x0000000000017941 */ /* 0x000fea0003800200 */
.L_x_21:
[----:B------:R-:W-:Y:S05]  /*10e0*/  @P1 BRA `(.L_x_20) ;  /* 0x0000000800841947 */ /* 0x000fea0003800000 */
[----:B------:R-:W0:Y:S01]  /*10f0*/  LDC.64 R10, c[0x0][0x388] ;  /* 0x0000e200ff0a7b82 */ /* 0x000e220000000a00 */
[----:B------:R-:W-:Y:S01]  /*1100*/  ISETP.GE.AND P0, PT, R27, R0, PT ;  /* 0x000000001b00720c */ /* 0x000fe20003f06270 */
[----:B------:R-:W-:-:S12]  /*1110*/  BSSY.RELIABLE B1, `(.L_x_24) ;  /* 0x0000089000017945 */ /* 0x000fd80003800100 */
[----:B------:R-:W-:Y:S05]  /*1120*/  @P0 BRA `(.L_x_25) ;  /* 0x00000008001c0947 */ /* 0x000fea0003800000 */
[----:B------:R-:W-:Y:S01]  /*1130*/  IADD3 R4, PT, PT, R0, -R27, RZ ;  /* 0x8000001b00047210 */ /* 0x000fe20007ffe0ff */
[----:B------:R-:W-:Y:S01]  /*1140*/  BSSY.RECONVERGENT B2, `(.L_x_26) ;  /* 0x0000055000027945 */ /* 0x000fe20003800200 */
[----:B------:R-:W-:Y:S02]  /*1150*/  PLOP3.LUT P0, PT, PT, PT, PT, 0x80, 0x8 ;  /* 0x000000000008781c */ /* 0x000fe40003f0f070 */
[----:B------:R-:W-:-:S13]  /*1160*/  ISETP.GT.AND P1, PT, R4, 0xc, PT ;  /* 0x0000000c0400780c */ /* 0x000fda0003f24270 */
[----:B------:R-:W-:Y:S05]  /*1170*/  @!P1 BRA `(.L_x_27) ;  /* 0x0000000400449947 */ /* 0x000fea0003800000 */
[----:B------:R-:W1:Y:S01]  /*1180*/  LDC.64 R12, c[0x0][0x388] ;  /* 0x0000e200ff0c7b82 */ /* 0x000e620000000a00 */
[----:B------:R-:W-:Y:S02]  /*1190*/  PLOP3.LUT P0, PT, PT, PT, PT, 0x8, 0x80 ;  /* 0x000000000080781c */ /* 0x000fe40003f0e170 */
[----:B------:R-:W-:-:S11]  /*11a0*/  IADD3 R4, PT, PT, R0, -0xc, RZ ;  /* 0xfffffff400047810 */ /* 0x000fd60007ffe0ff */
.L_x_28:
[----:B----4-:R-:W-:-:S04]  /*11b0*/  IMAD R17, R23, R8, R27 ;  /* 0x0000000817117224 */ /* 0x010fc800078e021b */
[C---:B------:R-:W-:Y:S01]  /*11c0*/  VIADD R15, R17.reuse, 0x1 ;  /* 0x00000001110f7836 */ /* 0x040fe20000000000 */
[C---:B------:R-:W-:Y:S01]  /*11d0*/  IADD3 R19, PT, PT, R17.reuse, 0x2, RZ ;  /* 0x0000000211137810 */ /* 0x040fe20007ffe0ff */
[----:B-1----:R-:W-:-:S04]  /*11e0*/  IMAD.WIDE.U32 R28, R17, 0x8, R12 ;  /* 0x00000008111c7825 */ /* 0x002fc800078e000c */
[--C-:B------:R-:W-:Y:S01]  /*11f0*/  IMAD.WIDE.U32 R14, R15, 0x8, R12.reuse ;  /* 0x000000080f0e7825 */ /* 0x100fe200078e000c */
[----:B------:R-:W-:Y:S01]  /*1200*/  IADD3 R6, PT, PT, R27, 0x4, RZ ;  /* 0x000000041b067810 */ /* 0x000fe20007ffe0ff */
[----:B------:R-:W2:Y:S02]  /*1210*/  LDG.E.64 R28, desc[UR6][R28.64] ;  /* 0x000000061c1c7981 */ /* 0x000ea4000c1e1b00 */
[----:B------:R-:W-:Y:S02]  /*1220*/  IMAD.WIDE.U32 R18, R19, 0x8, R12 ;  /* 0x0000000813127825 */ /* 0x000fe400078e000c */
[----:B------:R-:W3:Y:S04]  /*1230*/  LDG.E.64 R14, desc[UR6][R14.64] ;  /* 0x000000060e0e7981 */ /* 0x000ee8000c1e1b00 */
[----:B------:R-:W4:Y:S01]  /*1240*/  LDG.E.64 R18, desc[UR6][R18.64] ;  /* 0x0000000612127981 */ /* 0x000f22000c1e1b00 */
[----:B------:R-:W-:-:S02]  /*1250*/  IMAD R25, R3, R8, R27 ;  /* 0x0000000803197224 */ /* 0x000fc400078e021b */
[----:B------:R-:W-:Y:S02]  /*1260*/  VIADD R17, R17, 0x3 ;  /* 0x0000000311117836 */ /* 0x000fe40000000000 */
[----:B------:R-:W-:Y:S01]  /*1270*/  IMAD R21, R23, R8, R6 ;  /* 0x0000000817157224 */ /* 0x000fe200078e0206 */
[----:B------:R-:W-:Y:S01]  /*1280*/  LEA R25, R25, R2, 0x3 ;  /* 0x0000000219197211 */ /* 0x000fe200078e18ff */
[----:B------:R-:W-:-:S03]  /*1290*/  IMAD.WIDE.U32 R16, R17, 0x8, R12 ;  /* 0x0000000811107825 */ /* 0x000fc600078e000c */
[----:B------:R-:W-:-:S03]  /*12a0*/  IADD3 R20, PT, PT, R21, 0x1, RZ ;  /* 0x0000000115147810 */ /* 0x000fc60007ffe0ff */
[----:B------:R-:W5:Y:S01]  /*12b0*/  LDG.E.64 R16, desc[UR6][R16.64] ;  /* 0x0000000610107981 */ /* 0x000f62000c1e1b00 */
[----:B------:R-:W-:-:S03]  /*12c0*/  VIADD R22, R21, 0x3 ;  /* 0x0000000315167836 */ /* 0x000fc60000000000 */
[----:B--2---:R-:W-:Y:S04]  /*12d0*/  STS.64 [R25], R28 ;  /* 0x0000001c19007388 */ /* 0x004fe80000000a00 */
[----:B---3--:R1:W-:Y:S04]  /*12e0*/  STS.64 [R25+0x8], R14 ;  /* 0x0000080e19007388 */ /* 0x0083e80000000a00 */
[----:B----4-:R2:W-:Y:S01]  /*12f0*/  STS.64 [R25+0x10], R18 ;  /* 0x0000101219007388 */ /* 0x0105e20000000a00 */
[----:B-1----:R-:W-:-:S04]  /*1300*/  IMAD.WIDE.U32 R14, R21, 0x8, R12 ;  /* 0x00000008150e7825 */ /* 0x002fc800078e000c */
[----:B--2---:R-:W-:Y:S02]  /*1310*/  IMAD.WIDE.U32 R18, R20, 0x8, R12 ;  /* 0x0000000814127825 */ /* 0x004fe400078e000c */
[----:B------:R-:W2:Y:S04]  /*1320*/  LDG.E.64 R14, desc[UR6][R14.64] ;  /* 0x000000060e0e7981 */ /* 0x000ea8000c1e1b00 */
[----:B------:R-:W3:Y:S01]  /*1330*/  LDG.E.64 R18, desc[UR6][R18.64] ;  /* 0x0000000612127981 */ /* 0x000ee2000c1e1b00 */
[----:B------:R-:W-:-:S04]  /*1340*/  VIADD R20, R21, 0x2 ;  /* 0x0000000215147836 */ /* 0x000fc80000000000 */
[----:B------:R-:W-:-:S04]  /*1350*/  IMAD.WIDE.U32 R28, R20, 0x8, R12 ;  /* 0x00000008141c7825 */ /* 0x000fc800078e000c */
[----:B------:R-:W-:Y:S01]  /*1360*/  IMAD R20, R3, R8, R6 ;  /* 0x0000000803147224 */ /* 0x000fe200078e0206 */
[----:B------:R-:W-:Y:S01]  /*1370*/  IADD3 R6, PT, PT, R27, 0x8, RZ ;  /* 0x000000081b067810 */ /* 0x000fe20007ffe0ff */
[----:B-----5:R1:W-:Y:S03]  /*1380*/  STS.64 [R25+0x18], R16 ;  /* 0x0000181019007388 */ /* 0x0203e60000000a00 */
[----:B------:R-:W-:Y:S01]  /*1390*/  LEA R20, R20, R2, 0x3 ;  /* 0x0000000214147211 */ /* 0x000fe200078e18ff */
[----:B------:R-:W-:Y:S01]  /*13a0*/  IMAD R21, R23, R8, R6 ;  /* 0x0000000817157224 */ /* 0x000fe200078e0206 */
[----:B------:R-:W4:Y:S04]  /*13b0*/  LDG.E.64 R28, desc[UR6][R28.64] ;  /* 0x000000061c1c7981 */ /* 0x000f28000c1e1b00 */
[C---:B------:R-:W-:Y:S01]  /*13c0*/  IADD3 R26, PT, PT, R21.reuse, 0x2, RZ ;  /* 0x00000002151a7810 */ /* 0x040fe20007ffe0ff */
[----:B-1----:R-:W-:-:S06]  /*13d0*/  IMAD.WIDE.U32 R24, R21, 0x8, R12 ;  /* 0x0000000815187825 */ /* 0x002fcc00078e000c */
[----:B------:R-:W5:Y:S04]  /*13e0*/  LDG.E.64 R24, desc[UR6][R24.64] ;  /* 0x0000000618187981 */ /* 0x000f68000c1e1b00 */
[----:B--2---:R1:W-:Y:S04]  /*13f0*/  STS.64 [R20], R14 ;  /* 0x0000000e14007388 */ /* 0x0043e80000000a00 */
[----:B---3--:R2:W-:Y:S01]  /*1400*/  STS.64 [R20+0x8], R18 ;  /* 0x0000081214007388 */ /* 0x0085e20000000a00 */
[----:B-1----:R-:W-:Y:S01]  /*1410*/  IMAD.WIDE.U32 R14, R22, 0x8, R12 ;  /* 0x00000008160e7825 */ /* 0x002fe200078e000c */
[----:B------:R-:W-:-:S04]  /*1420*/  IADD3 R22, PT, PT, R21, 0x1, RZ ;  /* 0x0000000115167810 */ /* 0x000fc80007ffe0ff */
[----:B--2---:R1:W2:Y:S01]  /*1430*/  LDG.E.64 R18, desc[UR6][R14.64] ;  /* 0x000000060e127981 */ /* 0x0042a2000c1e1b00 */
[----:B------:R-:W-:-:S06]  /*1440*/  IMAD.WIDE.U32 R16, R22, 0x8, R12 ;  /* 0x0000000816107825 */ /* 0x000fcc00078e000c */
[----:B------:R-:W3:Y:S01]  /*1450*/  LDG.E.64 R16, desc[UR6][R16.64] ;  /* 0x0000000610107981 */ /* 0x000ee2000c1e1b00 */
[----:B-1----:R-:W-:-:S06]  /*1460*/  IMAD.WIDE.U32 R14, R26, 0x8, R12 ;  /* 0x000000081a0e7825 */ /* 0x002fcc00078e000c */
[----:B------:R-:W3:Y:S01]  /*1470*/  LDG.E.64 R14, desc[UR6][R14.64] ;  /* 0x000000060e0e7981 */ /* 0x000ee2000c1e1b00 */
[----:B------:R-:W-:Y:S02]  /*1480*/  IMAD R22, R3, R8, R6 ;  /* 0x0000000803167224 */ /* 0x000fe400078e0206 */
[----:B------:R-:W-:Y:S01]  /*1490*/  VIADD R6, R27, 0xc ;  /* 0x0000000c1b067836 */ /* 0x000fe20000000000 */
[----:B----4-:R1:W-:Y:S01]  /*14a0*/  STS.64 [R20+0x10], R28 ;  /* 0x0000101c14007388 */ /* 0x0103e20000000a00 */
[----:B------:R-:W-:Y:S02]  /*14b0*/  IADD3 R21, PT, PT, R21, 0x3, RZ ;  /* 0x0000000315157810 */ /* 0x000fe40007ffe0ff */
[----:B-1----:R-:W-:Y:S01]  /*14c0*/  LEA R29, R22, R2, 0x3 ;  /* 0x00000002161d7211 */ /* 0x002fe200078e18ff */
[----:B------:R-:W-:-:S04]  /*14d0*/  IMAD R22, R23, R8, R6 ;  /* 0x0000000817167224 */ /* 0x000fc800078e0206 */
[C---:B------:R-:W-:Y:S01]  /*14e0*/  VIADD R28, R22.reuse, 0x1 ;  /* 0x00000001161c7836 */ /* 0x040fe20000000000 */
[----:B------:R-:W-:Y:S01]  /*14f0*/  IADD3 R26, PT, PT, R22, 0x3, RZ ;  /* 0x00000003161a7810 */ /* 0x000fe20007ffe0ff */
[----:B--2---:R1:W-:Y:S04]  /*1500*/  STS.64 [R20+0x18], R18 ;  /* 0x0000181214007388 */ /* 0x0043e80000000a00 */
[----:B-----5:R-:W-:Y:S04]  /*1510*/  STS.64 [R29], R24 ;  /* 0x000000181d007388 */ /* 0x020fe80000000a00 */
[----:B---3--:R2:W-:Y:S04]  /*1520*/  STS.64 [R29+0x8], R16 ;  /* 0x000008101d007388 */ /* 0x0085e80000000a00 */
[----:B------:R3:W-:Y:S01]  /*1530*/  STS.64 [R29+0x10], R14 ;  /* 0x0000100e1d007388 */ /* 0x0007e20000000a00 */
[----:B-1----:R-:W-:-:S04]  /*1540*/  IMAD.WIDE.U32 R20, R21, 0x8, R12 ;  /* 0x0000000815147825 */ /* 0x002fc800078e000c */
[--C-:B------:R-:W-:Y:S02]  /*1550*/  IMAD.WIDE.U32 R18, R22, 0x8, R12.reuse ;  /* 0x0000000816127825 */ /* 0x100fe400078e000c */
[----:B------:R-:W4:Y:S02]  /*1560*/  LDG.E.64 R20, desc[UR6][R20.64] ;  /* 0x0000000614147981 */ /* 0x000f24000c1e1b00 */
[--C-:B--2---:R-:W-:Y:S02]  /*1570*/  IMAD.WIDE.U32 R16, R28, 0x8, R12.reuse ;  /* 0x000000081c107825 */ /* 0x104fe400078e000c */
[----:B------:R-:W2:Y:S01]  /*1580*/  LDG.E.64 R18, desc[UR6][R18.64] ;  /* 0x0000000612127981 */ /* 0x000ea2000c1e1b00 */
[----:B---3--:R-:W-:Y:S01]  /*1590*/  IADD3 R15, PT, PT, R22, 0x2, RZ ;  /* 0x00000002160f7810 */ /* 0x008fe20007ffe0ff */
[--C-:B------:R-:W-:Y:S02]  /*15a0*/  IMAD.WIDE.U32 R24, R26, 0x8, R12.reuse ;  /* 0x000000081a187825 */ /* 0x100fe400078e000c */
[----:B------:R-:W3:Y:S02]  /*15b0*/  LDG.E.64 R16, desc[UR6][R16.64] ;  /* 0x0000000610107981 */ /* 0x000ee4000c1e1b00 */
[----:B------:R-:W-:-:S02]  /*15c0*/  IMAD.WIDE.U32 R14, R15, 0x8, R12 ;  /* 0x000000080f0e7825 */ /* 0x000fc400078e000c */
[----:B------:R-:W5:Y:S04]  /*15d0*/  LDG.E.64 R24, desc[UR6][R24.64] ;  /* 0x0000000618187981 */ /* 0x000f68000c1e1b00 */
[----:B------:R-:W5:Y:S01]  /*15e0*/  LDG.E.64 R14, desc[UR6][R14.64] ;  /* 0x000000060e0e7981 */ /* 0x000f62000c1e1b00 */
[----:B------:R-:W-:-:S04]  /*15f0*/  IMAD R6, R3, R8, R6 ;  /* 0x0000000803067224 */ /* 0x000fc800078e0206 */
[----:B------:R-:W-:Y:S01]  /*1600*/  IMAD R6, R6, 0x8, R2 ;  /* 0x0000000806067824 */ /* 0x000fe200078e0202 */
[----:B------:R-:W-:-:S04]  /*1610*/  IADD3 R27, PT, PT, R27, 0x10, RZ ;  /* 0x000000101b1b7810 */ /* 0x000fc80007ffe0ff */
[----:B------:R-:W-:Y:S01]  /*1620*/  ISETP.GE.AND P1, PT, R27, R4, PT ;  /* 0x000000041b00720c */ /* 0x000fe20003f26270 */
[----:B----4-:R4:W-:Y:S04]  /*1630*/  STS.64 [R29+0x18], R20 ;  /* 0x000018141d007388 */ /* 0x0109e80000000a00 */
[----:B--2---:R4:W-:Y:S04]  /*1640*/  STS.64 [R6], R18 ;  /* 0x0000001206007388 */ /* 0x0049e80000000a00 */
[----:B---3--:R4:W-:Y:S04]  /*1650*/  STS.64 [R6+0x8], R16 ;  /* 0x0000081006007388 */ /* 0x0089e80000000a00 */
[----:B-----5:R4:W-:Y:S04]  /*1660*/  STS.64 [R6+0x18], R24 ;  /* 0x0000181806007388 */ /* 0x0209e80000000a00 */
[----:B------:R4:W-:Y:S01]  /*1670*/  STS.64 [R6+0x10], R14 ;  /* 0x0000100e06007388 */ /* 0x0009e20000000a00 */
[----:B------:R-:W-:Y:S05]  /*1680*/  @!P1 BRA `(.L_x_28) ;  /* 0xfffffff800c89947 */ /* 0x000fea000383ffff */
.L_x_27:
[----:B------:R-:W-:Y:S05]  /*1690*/  BSYNC.RECONVERGENT B2 ;  /* 0x0000000000027941 */ /* 0x000fea0003800200 */
.L_x_26:
[----:B------:R-:W-:Y:S01]  /*16a0*/  IADD3 R4, PT, PT, R0, -R27, RZ ;  /* 0x8000001b00047210 */ /* 0x000fe20007ffe0ff */
[----:B------:R-:W-:Y:S03]  /*16b0*/  BSSY.RECONVERGENT B2, `(.L_x_29) ;  /* 0x000002b000027945 */ /* 0x000fe60003800200 */
[----:B------:R-:W-:-:S13]  /*16c0*/  ISETP.GT.AND P1, PT, R4, 0x4, PT ;  /* 0x000000040400780c */ /* 0x000fda0003f24270 */
[----:B------:R-:W-:Y:S05]  /*16d0*/  @!P1 BRA `(.L_x_30) ;  /* 0x0000000000a09947 */ /* 0x000fea0003800000 */
[----:B------:R-:W1:Y:S01]  /*16e0*/  LDC.64 R12, c[0x0][0x388] ;  /* 0x0000e200ff0c7b82 */ /* 0x000e620000000a00 */
[----:B----4-:R-:W-:-:S04]  /*16f0*/  IMAD R19, R23, R8, R27 ;  /* 0x0000000817137224 */ /* 0x010fc800078e021b */
[----:B------:R-:W-:-:S04]  /*1700*/  VIADD R15, R19, 0x1 ;  /* 0x00000001130f7836 */ /* 0x000fc80000000000 */
[----:B-1----:R-:W-:-:S04]  /*1710*/  IMAD.WIDE.U32 R14, R15, 0x8, R12 ;  /* 0x000000080f0e7825 */ /* 0x002fc800078e000c */
[----:B------:R-:W-:Y:S02]  /*1720*/  IMAD.WIDE.U32 R20, R19, 0x8, R12 ;  /* 0x0000000813147825 */ /* 0x000fe400078e000c */
[----:B------:R-:W2:Y:S04]  /*1730*/  LDG.E.64 R14, desc[UR6][R14.64] ;  /* 0x000000060e0e7981 */ /* 0x000ea8000c1e1b00 */
[----:B------:R-:W3:Y:S01]  /*1740*/  LDG.E.64 R20, desc[UR6][R20.64] ;  /* 0x0000000614147981 */ /* 0x000ee2000c1e1b00 */
[----:B------:R-:W-:Y:S01]  /*1750*/  IADD3 R4, PT, PT, R27, 0x4, RZ ;  /* 0x000000041b047810 */ /* 0x000fe20007ffe0ff */
[----:B------:R-:W-:-:S04]  /*1760*/  IMAD R29, R3, R8, R27 ;  /* 0x00000008031d7224 */ /* 0x000fc800078e021b */
[----:B------:R-:W-:Y:S01]  /*1770*/  IMAD R17, R23, R8, R4 ;  /* 0x0000000817117224 */ /* 0x000fe200078e0204 */
[----:B------:R-:W-:Y:S01]  /*1780*/  LEA R29, R29, R2, 0x3 ;  /* 0x000000021d1d7211 */ /* 0x000fe200078e18ff */
[C---:B------:R-:W-:Y:S01]  /*1790*/  VIADD R25, R19.reuse, 0x2 ;  /* 0x0000000213197836 */ /* 0x040fe20000000000 */
[----:B------:R-:W-:Y:S01]  /*17a0*/  IADD3 R19, PT, PT, R19, 0x3, RZ ;  /* 0x0000000313137810 */ /* 0x000fe20007ffe0ff */
[C---:B------:R-:W-:Y:S01]  /*17b0*/  VIADD R22, R17.reuse, 0x2 ;  /* 0x0000000211167836 */ /* 0x040fe20000000000 */
[C---:B------:R-:W-:Y:S02]  /*17c0*/  IADD3 R18, PT, PT, R17.reuse, 0x1, RZ ;  /* 0x0000000111127810 */ /* 0x040fe40007ffe0ff */
[----:B------:R-:W-:Y:S01]  /*17d0*/  IADD3 R6, PT, PT, R17, 0x3, RZ ;  /* 0x0000000311067810 */ /* 0x000fe20007ffe0ff */
[----:B------:R-:W-:-:S04]  /*17e0*/  IMAD.WIDE.U32 R24, R25, 0x8, R12 ;  /* 0x0000000819187825 */ /* 0x000fc800078e000c */
[--C-:B------:R-:W-:Y:S02]  /*17f0*/  IMAD.WIDE.U32 R16, R17, 0x8, R12.reuse ;  /* 0x0000000811107825 */ /* 0x100fe400078e000c */
[----:B------:R-:W4:Y:S04]  /*1800*/  LDG.E.64 R24, desc[UR6][R24.64] ;  /* 0x0000000618187981 */ /* 0x000f28000c1e1b00 */
[----:B------:R-:W5:Y:S04]  /*1810*/  LDG.E.64 R16, desc[UR6][R16.64] ;  /* 0x0000000610107981 */ /* 0x000f68000c1e1b00 */
[----:B--2---:R1:W-:Y:S04]  /*1820*/  STS.64 [R29+0x8], R14 ;  /* 0x0000080e1d007388 */ /* 0x0043e80000000a00 */
[----:B---3--:R2:W-:Y:S01]  /*1830*/  STS.64 [R29], R20 ;  /* 0x000000141d007388 */ /* 0x0085e20000000a00 */
[----:B-1----:R-:W-:-:S04]  /*1840*/  IMAD.WIDE.U32 R14, R19, 0x8, R12 ;  /* 0x00000008130e7825 */ /* 0x002fc800078e000c */
[--C-:B------:R-:W-:Y:S02]  /*1850*/  IMAD.WIDE.U32 R18, R18, 0x8, R12.reuse ;  /* 0x0000000812127825 */ /* 0x100fe400078e000c */
[----:B------:R-:W3:Y:S02]  /*1860*/  LDG.E.64 R14, desc[UR6][R14.64] ;  /* 0x000000060e0e7981 */ /* 0x000ee4000c1e1b00 */
[--C-:B--2---:R-:W-:Y:S02]  /*1870*/  IMAD.WIDE.U32 R20, R22, 0x8, R12.reuse ;  /* 0x0000000816147825 */ /* 0x104fe400078e000c */
[----:B------:R-:W2:Y:S02]  /*1880*/  LDG.E.64 R18, desc[UR6][R18.64] ;  /* 0x0000000612127981 */ /* 0x000ea4000c1e1b00 */
[----:B------:R-:W-:Y:S02]  /*1890*/  IMAD.WIDE.U32 R12, R6, 0x8, R12 ;  /* 0x00000008060c7825 */ /* 0x000fe400078e000c */
[----:B------:R-:W2:Y:S04]  /*18a0*/  LDG.E.64 R20, desc[UR6][R20.64] ;  /* 0x0000000614147981 */ /* 0x000ea8000c1e1b00 */
[----:B------:R-:W2:Y:S01]  /*18b0*/  LDG.E.64 R12, desc[UR6][R12.64] ;  /* 0x000000060c0c7981 */ /* 0x000ea2000c1e1b00 */
[----:B------:R-:W-:-:S05]  /*18c0*/  IMAD R4, R3, R8, R4 ;  /* 0x0000000803047224 */ /* 0x000fca00078e0204 */
[----:B------:R-:W-:Y:S01]  /*18d0*/  LEA R4, R4, R2, 0x3 ;  /* 0x0000000204047211 */ /* 0x000fe200078e18ff */
[----:B----4-:R1:W-:Y:S01]  /*18e0*/  STS.64 [R29+0x10], R24 ;  /* 0x000010181d007388 */ /* 0x0103e20000000a00 */
[----:B------:R-:W-:Y:S01]  /*18f0*/  PLOP3.LUT P0, PT, PT, PT, PT, 0x8, 0x80 ;  /* 0x000000000080781c */ /* 0x000fe20003f0e170 */
[----:B------:R-:W-:Y:S02]  /*1900*/  VIADD R27, R27, 0x8 ;  /* 0x000000081b1b7836 */ /* 0x000fe40000000000 */
[----:B---3--:R1:W-:Y:S04]  /*1910*/  STS.64 [R29+0x18], R14 ;  /* 0x0000180e1d007388 */ /* 0x0083e80000000a00 */
[----:B-----5:R1:W-:Y:S04]  /*1920*/  STS.64 [R4], R16 ;  /* 0x0000001004007388 */ /* 0x0203e80000000a00 */
[----:B--2---:R1:W-:Y:S04]  /*1930*/  STS.64 [R4+0x8], R18 ;  /* 0x0000081204007388 */ /* 0x0043e80000000a00 */
[----:B------:R1:W-:Y:S04]  /*1940*/  STS.64 [R4+0x10], R20 ;  /* 0x0000101404007388 */ /* 0x0003e80000000a00 */
[----:B------:R1:W-:Y:S02]  /*1950*/  STS.64 [R4+0x18], R12 ;  /* 0x0000180c04007388 */ /* 0x0003e40000000a00 */
.L_x_30:
[----:B------:R-:W-:Y:S05]  /*1960*/  BSYNC.RECONVERGENT B2 ;  /* 0x0000000000027941 */ /* 0x000fea0003800200 */
.L_x_29:
[----:B------:R-:W-:-:S13]  /*1970*/  ISETP.NE.OR P0, PT, R27, R0, P0 ;  /* 0x000000001b00720c */ /* 0x000fda0000705670 */
[----:B------:R-:W-:Y:S05]  /*1980*/  @!P0 BREAK.RELIABLE B1 ;  /* 0x0000000000018942 */ /* 0x000fea0003800100 */
[----:B------:R-:W-:Y:S05]  /*1990*/  @!P0 BRA `(.L_x_20) ;  /* 0x0000000000588947 */ /* 0x000fea0003800000 */
.L_x_25:
[----:B------:R-:W-:Y:S05]  /*19a0*/  BSYNC.RELIABLE B1 ;  /* 0x0000000000017941 */ /* 0x000fea0003800100 */
.L_x_24:
[----:B-12---:R-:W-:-:S04]  /*19b0*/  IMAD R13, R23, R8, R27 ;  /* 0x00000008170d7224 */ /* 0x006fc800078e021b */
[C---:B----4-:R-:W-:Y:S01]  /*19c0*/  VIADD R17, R13.reuse, 0x3 ;  /* 0x000000030d117836 */ /* 0x050fe20000000000 */
[C---:B------:R-:W-:Y:S02]  /*19d0*/  IADD3 R15, PT, PT, R13.reuse, 0x1, RZ ;  /* 0x000000010d0f7810 */ /* 0x040fe40007ffe0ff */
[C---:B------:R-:W-:Y:S01]  /*19e0*/  IADD3 R19, PT, PT, R13.reuse, 0x2, RZ ;  /* 0x000000020d137810 */ /* 0x040fe20007ffe0ff */
[----:B0-----:R-:W-:-:S04]  /*19f0*/  IMAD.WIDE.U32 R12, R13, 0x8, R10 ;  /* 0x000000080d0c7825 */ /* 0x001fc800078e000a */
        /* <DEDUP_REMOVED lines=16> */
.L_x_20:
[----:B------:R-:W-:Y:S05]  /*1b00*/  BSYNC.RECONVERGENT B0 ;  /* 0x0000000000007941 */ /* 0x000fea0003800200 */
.L_x_19:
[----:B------:R-:W-:Y:S05]  /*1b10*/  WARPSYNC.ALL ;  /* 0x0000000000007948 */ /* 0x000fea0003800000 */
[----:B------:R-:W-:Y:S01]  /*1b20*/  BAR.SYNC.DEFER_BLOCKING 0x0 ;  /* 0x0000000000007b1d */ /* 0x000fe20000010000 */
[----:B0-----:R-:W-:-:S04]  /*1b30*/  VIMNMX R11, PT, PT, R7, R23, !PT ;  /* 0x00000017070b7248 */ /* 0x001fc80007fe0100 */
[----:B------:R-:W-:-:S13]  /*1b40*/  ISETP.GE.AND P0, PT, R11, R8, PT ;  /* 0x000000080b00720c */ /* 0x000fda0003f06270 */
[----:B------:R-:W-:Y:S05]  /*1b50*/  @P0 EXIT ;  /* 0x000000000000094d */ /* 0x000fea0003800000 */
[C---:B------:R-:W-:Y:S01]  /*1b60*/  ISETP.GE.U32.AND P0, PT, R8.reuse, 0x8, PT ;  /* 0x000000080800780c */ /* 0x040fe20003f06070 */
[----:B-1----:R-:W-:Y:S01]  /*1b70*/  HFMA2 R4, -RZ, RZ, 0, 0 ;  /* 0x00000000ff047431 */ /* 0x002fe200000001ff */
[----:B------:R-:W-:Y:S01]  /*1b80*/  LOP3.LUT R0, R8, 0x7, RZ, 0xc0, !PT ;  /* 0x0000000708007812 */ /* 0x000fe200078ec0ff */
[----:B------:R-:W-:Y:S01]  /*1b90*/  IMAD R5, R5, R8, RZ ;  /* 0x0000000805057224 */ /* 0x000fe200078e02ff */
[----:B----4-:R-:W-:Y:S02]  /*1ba0*/  CS2R R24, SRZ ;  /* 0x0000000000187805 */ /* 0x010fe4000001ff00 */
[----:B------:R-:W-:-:S07]  /*1bb0*/  ISETP.NE.AND P1, PT, R0, RZ, PT ;  /* 0x000000ff0000720c */ /* 0x000fce0003f25270 */
[----:B------:R-:W-:Y:S06]  /*1bc0*/  @!P0 BRA `(.L_x_31) ;  /* 0x0000000000988947 */ /* 0x000fec0003800000 */
[----:B------:R-:W-:Y:S01]  /*1bd0*/  IMAD.IADD R9, R3, 0x1, R9 ;  /* 0x0000000103097824 */ /* 0x000fe200078e0209 */
[----:B------:R-:W-:Y:S02]  /*1be0*/  LEA R6, R5, UR4, 0x3 ;  /* 0x0000000405067c11 */ /* 0x000fe4000f8e18ff */
[----:B------:R-:W-:Y:S02]  /*1bf0*/  CS2R R24, SRZ ;  /* 0x0000000000187805 */ /* 0x000fe4000001ff00 */
[----:B------:R-:W-:Y:S02]  /*1c00*/  LOP3.LUT R4, R8, 0xfffffff8, RZ, 0xc0, !PT ;  /* 0xfffffff808047812 */ /* 0x000fe400078ec0ff */
[----:B------:R-:W-:Y:S02]  /*1c10*/  SHF.L.U32 R9, R9, 0x3, RZ ;  /* 0x0000000309097819 */ /* 0x000fe400000006ff */
[----:B------:R-:W-:Y:S02]  /*1c20*/  IADD3 R6, PT, PT, R6, 0x20, RZ ;  /* 0x0000002006067810 */ /* 0x000fe40007ffe0ff */
[----:B------:R-:W-:Y:S01]  /*1c30*/  IADD3 R22, PT, PT, -R4, RZ, RZ ;  /* 0x000000ff04167210 */ /* 0x000fe20007ffe1ff */
[----:B------:R-:W-:-:S04]  /*1c40*/  IMAD R9, R9, R8, UR4 ;  /* 0x0000000409097e24 */ /* 0x000fc8000f8e0208 */
[----:B------:R-:W-:-:S07]  /*1c50*/  VIADD R9, R9, 0x20 ;  /* 0x0000002009097836 */ /* 0x000fce0000000000 */
.L_x_32:
[----:B--2---:R-:W-:Y:S01]  /*1c60*/  LDS.64 R14, [R6+-0x20] ;  /* 0xffffe000060e7984 */ /* 0x004fe20000000a00 */
[----:B------:R-:W-:-:S03]  /*1c70*/  IADD3 R22, PT, PT, R22, 0x8, RZ ;  /* 0x0000000816167810 */ /* 0x000fc60007ffe0ff */
[----:B------:R-:W0:Y:S01]  /*1c80*/  LDS.64 R20, [R9+-0x20] ;  /* 0xffffe00009147984 */ /* 0x000e220000000a00 */
[----:B------:R-:W-:-:S03]  /*1c90*/  ISETP.NE.AND P0, PT, R22, RZ, PT ;  /* 0x000000ff1600720c */ /* 0x000fc60003f05270 */
[----:B------:R-:W-:Y:S04]  /*1ca0*/  LDS.64 R18, [R6+-0x18] ;  /* 0xffffe80006127984 */ /* 0x000fe80000000a00 */
[----:B------:R-:W1:Y:S04]  /*1cb0*/  LDS.64 R12, [R9+-0x18] ;  /* 0xffffe800090c7984 */ /* 0x000e680000000a00 */
[----:B------:R-:W-:Y:S04]  /*1cc0*/  LDS.64 R10, [R6+-0x10] ;  /* 0xfffff000060a7984 */ /* 0x000fe80000000a00 */
[----:B------:R-:W2:Y:S01]  /*1cd0*/  LDS.64 R16, [R9+-0x10] ;  /* 0xfffff00009107984 */ /* 0x000ea20000000a00 */
[----:B0-----:R-:W-:-:S03]  /*1ce0*/  DFMA R20, R14, R20, R24 ;  /* 0x000000140e14722b */ /* 0x001fc60000000018 */
[----:B------:R-:W-:Y:S04]  /*1cf0*/  LDS.64 R14, [R6+-0x8] ;  /* 0xfffff800060e7984 */ /* 0x000fe80000000a00 */
[----:B------:R-:W0:Y:S01]  /*1d00*/  LDS.64 R24, [R9+-0x8] ;  /* 0xfffff80009187984 */ /* 0x000e220000000a00 */
[----:B-1----:R-:W-:-:S03]  /*1d10*/  DFMA R12, R18, R12, R20 ;  /* 0x0000000c120c722b */ /* 0x002fc60000000014 */
[----:B------:R-:W-:Y:S04]  /*1d20*/  LDS.64 R18, [R6] ;  /* 0x0000000006127984 */ /* 0x000fe80000000a00 */
[----:B------:R-:W1:Y:S01]  /*1d30*/  LDS.64 R20, [R9] ;  /* 0x0000000009147984 */ /* 0x000e620000000a00 */
[----:B--2---:R-:W-:-:S03]  /*1d40*/  DFMA R16, R10, R16, R12 ;  /* 0x000000100a10722b */ /* 0x004fc6000000000c */
[----:B------:R-:W-:Y:S04]  /*1d50*/  LDS.64 R10, [R6+0x8] ;  /* 0x00000800060a7984 */ /* 0x000fe80000000a00 */
[----:B------:R-:W2:Y:S01]  /*1d60*/  LDS.64 R12, [R9+0x8] ;  /* 0x00000800090c7984 */ /* 0x000ea20000000a00 */
[----:B0-----:R-:W-:-:S03]  /*1d70*/  DFMA R24, R14, R24, R16 ;  /* 0x000000180e18722b */ /* 0x001fc60000000010 */
[----:B------:R-:W-:Y:S04]  /*1d80*/  LDS.64 R14, [R6+0x10] ;  /* 0x00001000060e7984 */ /* 0x000fe80000000a00 */
[----:B------:R-:W0:Y:S01]  /*1d90*/  LDS.64 R16, [R9+0x10] ;  /* 0x0000100009107984 */ /* 0x000e220000000a00 */
[----:B-1----:R-:W-:-:S03]  /*1da0*/  DFMA R18, R18, R20, R24 ;  /* 0x000000141212722b */ /* 0x002fc60000000018 */
[----:B------:R1:W-:Y:S04]  /*1db0*/  LDS.64 R20, [R6+0x18] ;  /* 0x0000180006147984 */ /* 0x0003e80000000a00 */
[----:B------:R3:W4:Y:S01]  /*1dc0*/  LDS.64 R24, [R9+0x18] ;  /* 0x0000180009187984 */ /* 0x0007220000000a00 */
[----:B--2---:R-:W-:Y:S01]  /*1dd0*/  DFMA R10, R10, R12, R18 ;  /* 0x0000000c0a0a722b */ /* 0x004fe20000000012 */
[----:B-1----:R-:W-:Y:S02]  /*1de0*/  IADD3 R6, PT, PT, R6, 0x40, RZ ;  /* 0x0000004006067810 */ /* 0x002fe40007ffe0ff */
[----:B---3--:R-:W-:-:S05]  /*1df0*/  IADD3 R9, PT, PT, R9, 0x40, RZ ;  /* 0x0000004009097810 */ /* 0x008fca0007ffe0ff */
[----:B0-----:R-:W-:-:S08]  /*1e00*/  DFMA R10, R14, R16, R10 ;  /* 0x000000100e0a722b */ /* 0x001fd0000000000a */
[----:B----4-:R-:W-:Y:S01]  /*1e10*/  DFMA R24, R20, R24, R10 ;  /* 0x000000181418722b */ /* 0x010fe2000000000a */
[----:B------:R-:W-:Y:S10]  /*1e20*/  @P0 BRA `(.L_x_32) ;  /* 0xfffffffc008c0947 */ /* 0x000ff4000383ffff */
.L_x_31:
[----:B------:R-:W-:Y:S05]  /*1e30*/  @!P1 BRA `(.L_x_33) ;  /* 0x0000000000b49947 */ /* 0x000fea0003800000 */
[----:B------:R-:W-:Y:S02]  /*1e40*/  ISETP.GE.U32.AND P0, PT, R0, 0x4, PT ;  /* 0x000000040000780c */ /* 0x000fe40003f06070 */
[----:B------:R-:W-:-:S04]  /*1e50*/  LOP3.LUT R6, R8, 0x3, RZ, 0xc0, !PT ;  /* 0x0000000308067812 */ /* 0x000fc800078ec0ff */
[----:B------:R-:W-:-:S07]  /*1e60*/  ISETP.NE.AND P1, PT, R6, RZ, PT ;  /* 0x000000ff0600720c */ /* 0x000fce0003f25270 */
[----:B------:R-:W-:Y:S06]  /*1e70*/  @!P0 BRA `(.L_x_34) ;  /* 0x0000000000448947 */ /* 0x000fec0003800000 */
[--C-:B------:R-:W-:Y:S02]  /*1e80*/  IMAD.IADD R0, R5, 0x1, R4.reuse ;  /* 0x0000000105007824 */ /* 0x100fe400078e0204 */
[----:B------:R-:W-:Y:S01]  /*1e90*/  IMAD R9, R3, R8, R4 ;  /* 0x0000000803097224 */ /* 0x000fe200078e0204 */
[----:B------:R-:W-:Y:S02]  /*1ea0*/  IADD3 R4, PT, PT, R4, 0x4, RZ ;  /* 0x0000000404047810 */ /* 0x000fe40007ffe0ff */
[----:B------:R-:W-:Y:S02]  /*1eb0*/  LEA R0, R0, UR4, 0x3 ;  /* 0x0000000400007c11 */ /* 0x000fe4000f8e18ff */
[----:B------:R-:W-:-:S03]  /*1ec0*/  LEA R9, R9, R2, 0x3 ;  /* 0x0000000209097211 */ /* 0x000fc600078e18ff */
[----:B------:R-:W-:Y:S04]  /*1ed0*/  LDS.64 R28, [R0] ;  /* 0x00000000001c7984 */ /* 0x000fe80000000a00 */
[----:B------:R-:W0:Y:S04]  /*1ee0*/  LDS.64 R26, [R9] ;  /* 0x00000000091a7984 */ /* 0x000e280000000a00 */
[----:B------:R-:W-:Y:S04]  /*1ef0*/  LDS.64 R10, [R0+0x8] ;  /* 0x00000800000a7984 */ /* 0x000fe80000000a00 */
[----:B--2---:R-:W1:Y:S04]  /*1f00*/  LDS.64 R12, [R9+0x8] ;  /* 0x00000800090c7984 */ /* 0x004e680000000a00 */
[----:B------:R-:W-:Y:S04]  /*1f10*/  LDS.64 R14, [R0+0x10] ;  /* 0x00001000000e7984 */ /* 0x000fe80000000a00 */
[----:B------:R-:W2:Y:S04]  /*1f20*/  LDS.64 R16, [R9+0x10] ;  /* 0x0000100009107984 */ /* 0x000ea80000000a00 */
[----:B------:R-:W-:Y:S04]  /*1f30*/  LDS.64 R18, [R0+0x18] ;  /* 0x0000180000127984 */ /* 0x000fe80000000a00 */
[----:B------:R-:W3:Y:S01]  /*1f40*/  LDS.64 R20, [R9+0x18] ;  /* 0x0000180009147984 */ /* 0x000ee20000000a00 */
[----:B0-----:R-:W-:-:S08]  /*1f50*/  DFMA R26, R28, R26, R24 ;  /* 0x0000001a1c1a722b */ /* 0x001fd00000000018 */
[----:B-1----:R-:W-:-:S08]  /*1f60*/  DFMA R10, R10, R12, R26 ;  /* 0x0000000c0a0a722b */ /* 0x002fd0000000001a */
[----:B--2---:R-:W-:-:S08]  /*1f70*/  DFMA R10, R14, R16, R10 ;  /* 0x000000100e0a722b */ /* 0x004fd0000000000a */
[----:B---3--:R-:W-:-:S11]  /*1f80*/  DFMA R24, R18, R20, R10 ;  /* 0x000000141218722b */ /* 0x008fd6000000000a */
.L_x_34:
[----:B------:R-:W-:Y:S05]  /*1f90*/  @!P1 BRA `(.L_x_33) ;  /* 0x00000000005c9947 */ /* 0x000fea0003800000 */
[----:B------:R-:W-:Y:S02]  /*1fa0*/  ISETP.NE.AND P0, PT, R6, 0x1, PT ;  /* 0x000000010600780c */ /* 0x000fe40003f05270 */
[----:B------:R-:W-:-:S04]  /*1fb0*/  LOP3.LUT R0, R8, 0x1, RZ, 0xc0, !PT ;  /* 0x0000000108007812 */ /* 0x000fc800078ec0ff */
[----:B------:R-:W-:-:S07]  /*1fc0*/  ISETP.NE.U32.AND P1, PT, R0, 0x1, PT ;  /* 0x000000010000780c */ /* 0x000fce0003f25070 */
[----:B------:R-:W-:Y:S06]  /*1fd0*/  @!P0 BRA `(.L_x_35) ;  /* 0x00000000002c8947 */ /* 0x000fec0003800000 */
[----:B------:R-:W-:Y:S01]  /*1fe0*/  IADD3 R0, PT, PT, R5, R4, RZ ;  /* 0x0000000405007210 */ /* 0x000fe20007ffe0ff */
[----:B------:R-:W-:Y:S01]  /*1ff0*/  IMAD R9, R3, R8, R4 ;  /* 0x0000000803097224 */ /* 0x000fe200078e0204 */
[----:B------:R-:W-:Y:S02]  /*2000*/  IADD3 R4, PT, PT, R4, 0x2, RZ ;  /* 0x0000000204047810 */ /* 0x000fe40007ffe0ff */
[----:B------:R-:W-:Y:S01]  /*2010*/  LEA R0, R0, UR4, 0x3 ;  /* 0x0000000400007c11 */ /* 0x000fe2000f8e18ff */
[----:B------:R-:W-:-:S04]  /*2020*/  IMAD R9, R9, 0x8, R2 ;  /* 0x0000000809097824 */ /* 0x000fc800078e0202 */
[----:B------:R-:W-:Y:S04]  /*2030*/  LDS.64 R10, [R0] ;  /* 0x00000000000a7984 */ /* 0x000fe80000000a00 */
[----:B--2---:R-:W0:Y:S04]  /*2040*/  LDS.64 R12, [R9] ;  /* 0x00000000090c7984 */ /* 0x004e280000000a00 */
[----:B------:R-:W-:Y:S04]  /*2050*/  LDS.64 R14, [R0+0x8] ;  /* 0x00000800000e7984 */ /* 0x000fe80000000a00 */
[----:B------:R-:W1:Y:S01]  /*2060*/  LDS.64 R16, [R9+0x8] ;  /* 0x0000080009107984 */ /* 0x000e620000000a00 */
[----:B0-----:R-:W-:-:S08]  /*2070*/  DFMA R10, R10, R12, R24 ;  /* 0x0000000c0a0a722b */ /* 0x001fd00000000018 */
[----:B-1----:R-:W-:-:S11]  /*2080*/  DFMA R24, R14, R16, R10 ;  /* 0x000000100e18722b */ /* 0x002fd6000000000a */
.L_x_35:
[----:B------:R-:W-:Y:S05]  /*2090*/  @P1 BRA `(.L_x_33) ;  /* 0x00000000001c1947 */ /* 0x000fea0003800000 */
[----:B------:R-:W-:Y:S01]  /*20a0*/  IMAD R9, R3, R8, R4 ;  /* 0x0000000803097224 */ /* 0x000fe200078e0204 */
[----:B------:R-:W-:-:S04]  /*20b0*/  IADD3 R5, PT, PT, R5, R4, RZ ;  /* 0x0000000405057210 */ /* 0x000fc80007ffe0ff */
[----:B------:R-:W-:Y:S02]  /*20c0*/  LEA R3, R5, UR4, 0x3 ;  /* 0x0000000405037c11 */ /* 0x000fe4000f8e18ff */
[----:B------:R-:W-:-:S04]  /*20d0*/  LEA R4, R9, R2, 0x3 ;  /* 0x0000000209047211 */ /* 0x000fc800078e18ff */
[----:B------:R-:W-:Y:S04]  /*20e0*/  LDS.64 R2, [R3] ;  /* 0x0000000003027984 */ /* 0x000fe80000000a00 */
[----:B------:R-:W0:Y:S02]  /*20f0*/  LDS.64 R4, [R4] ;  /* 0x0000000004047984 */ /* 0x000e240000000a00 */
[----:B0-----:R-:W-:-:S11]  /*2100*/  DFMA R24, R2, R4, R24 ;  /* 0x000000040218722b */ /* 0x001fd60000000018 */
.L_x_33:
[----:B------:R-:W0:Y:S01]  /*2110*/  LDC.64 R2, c[0x0][0x390] ;  /* 0x0000e400ff027b82 */ /* 0x000e220000000a00 */
[----:B------:R-:W-:-:S04]  /*2120*/  IMAD R7, R7, R8, R23 ;  /* 0x0000000807077224 */ /* 0x000fc800078e0217 */
[----:B0-----:R-:W-:-:S05]  /*2130*/  IMAD.WIDE R2, R7, 0x8, R2 ;  /* 0x0000000807027825 */ /* 0x001fca00078e0202 */
[----:B------:R-:W-:Y:S01]  /*2140*/  STG.E.64 desc[UR6][R2.64], R24 ;  /* 0x0000001802007986 */ /* 0x000fe2000c101b06 */
[----:B------:R-:W-:Y:S05]  /*2150*/  EXIT ;  /* 0x000000000000794d */ /* 0x000fea0003800000 */
.L_x_36:
        /* <DEDUP_REMOVED lines=10> */
.L_x_38:


//--------------------- .nv.shared._Z9multiSlowPdS_S_ii --------------------------
	.section	.nv.shared._Z9multiSlowPdS_S_ii,"aw",@nobits
	.sectionflags	@""
	.align	16
	.zero		1024


//--------------------- .nv.shared.reserved.0     --------------------------
	.section	.nv.shared.reserved.0,"aw",@nobits
	.weak		__nv_reservedSMEM_offset_0_alias
	.size		__nv_reservedSMEM_offset_0_alias, 0, 64
	.other		__nv_reservedSMEM_offset_0_alias,@"STO_CUDA_RESERVED_SHARED STV_DEFAULT"
__nv_reservedSMEM_offset_0_alias:
	.zero		0
	.zero		64


//--------------------- .nv.shared._Z9multiFastPdS_S_ii --------------------------
	.section	.nv.shared._Z9multiFastPdS_S_ii,"aw",@nobits
	.sectionflags	@""
	.align	16
	.zero		1024


//--------------------- .nv.constant0._Z9multiSlowPdS_S_ii --------------------------
	.section	.nv.constant0._Z9multiSlowPdS_S_ii,"a",@progbits
	.sectionflags	@""
	.align	4
.nv.constant0._Z9multiSlowPdS_S_ii:
	.zero		928


//--------------------- .nv.constant0._Z9multiFastPdS_S_ii --------------------------
	.section	.nv.constant0._Z9multiFastPdS_S_ii,"a",@progbits
	.sectionflags	@""
	.align	4
.nv.constant0._Z9multiFastPdS_S_ii:
	.zero		928


//--------------------- SYMBOLS --------------------------

	.type		.nv.reservedSmem.offset0,@object
	.size		.nv.reservedSmem.offset0,0x4
	.type		.nv.reservedSmem.cap,@object
	.size		.nv.reservedSmem.cap,0x4
